	.headerflags	@"EF_CUDA_TEXMODE_UNIFIED EF_CUDA_64BIT_ADDRESS EF_CUDA_SM80 EF_CUDA_VIRTUAL_SM(EF_CUDA_SM80)"
	.elftype	@"ET_EXEC"


//--------------------- .nv.info                  --------------------------
	.section	.nv.info,"",@"SHT_CUDA_INFO"
	.align	4


	//----- nvinfo : EIATTR_REGCOUNT
	.align		4
        /*0000*/ 	.byte	0x04, 0x2f
        /*0002*/ 	.short	(.L_1 - .L_0)
	.align		4
.L_0:
        /*0004*/ 	.word	index@(candidate1)
        /*0008*/ 	.word	0x00000048


	//----- nvinfo : EIATTR_MAX_STACK_SIZE
	.align		4
.L_1:
        /*000c*/ 	.byte	0x04, 0x23
        /*000e*/ 	.short	(.L_3 - .L_2)
	.align		4
.L_2:
        /*0010*/ 	.word	index@(candidate1)
        /*0014*/ 	.word	0x00000000


	//----- nvinfo : EIATTR_MIN_STACK_SIZE
	.align		4
.L_3:
        /*0018*/ 	.byte	0x04, 0x12
        /*001a*/ 	.short	(.L_5 - .L_4)
	.align		4
.L_4:
        /*001c*/ 	.word	index@(candidate1)
        /*0020*/ 	.word	0x00000000


	//----- nvinfo : EIATTR_FRAME_SIZE
	.align		4
.L_5:
        /*0024*/ 	.byte	0x04, 0x11
        /*0026*/ 	.short	(.L_7 - .L_6)
	.align		4
.L_6:
        /*0028*/ 	.word	index@(candidate1)
        /*002c*/ 	.word	0x00000000
.L_7:


//--------------------- .nv.info.candidate1       --------------------------
	.section	.nv.info.candidate1,"",@"SHT_CUDA_INFO"
	.align	4


	//----- nvinfo : EIATTR_CUDA_API_VERSION
	.align		4
        /*0000*/ 	.byte	0x04, 0x37
        /*0002*/ 	.short	(.L_9 - .L_8)
.L_8:
        /*0004*/ 	.word	0x00000075


	//----- nvinfo : EIATTR_SW2861232_WAR
	.align		4
.L_9:
        /*0008*/ 	.byte	0x01, 0x35
	.zero		2


	//----- nvinfo : EIATTR_PARAM_CBANK
	.align		4
        /*000c*/ 	.byte	0x04, 0x0a
        /*000e*/ 	.short	(.L_11 - .L_10)
	.align		4
.L_10:
        /*0010*/ 	.word	index@(.nv.constant0.candidate1)
        /*0014*/ 	.short	0x0160
        /*0016*/ 	.short	0x0018


	//----- nvinfo : EIATTR_CBANK_PARAM_SIZE
	.align		4
.L_11:
        /*0018*/ 	.byte	0x03, 0x19
        /*001a*/ 	.short	0x0018


	//----- nvinfo : EIATTR_KPARAM_INFO
	.align		4
        /*001c*/ 	.byte	0x04, 0x17
        /*001e*/ 	.short	(.L_13 - .L_12)
.L_12:
        /*0020*/ 	.word	0x00000000
        /*0024*/ 	.short	0x0002
        /*0026*/ 	.short	0x0010
        /*0028*/ 	.byte	0x00, 0xf0, 0x21, 0x00


	//----- nvinfo : EIATTR_KPARAM_INFO
	.align		4
.L_13:
        /*002c*/ 	.byte	0x04, 0x17
        /*002e*/ 	.short	(.L_15 - .L_14)
.L_14:
        /*0030*/ 	.word	0x00000000
        /*0034*/ 	.short	0x0001
        /*0036*/ 	.short	0x0008
        /*0038*/ 	.byte	0x00, 0xf0, 0x21, 0x00


	//----- nvinfo : EIATTR_KPARAM_INFO
	.align		4
.L_15:
        /*003c*/ 	.byte	0x04, 0x17
        /*003e*/ 	.short	(.L_17 - .L_16)
.L_16:
        /*0040*/ 	.word	0x00000000
        /*0044*/ 	.short	0x0000
        /*0046*/ 	.short	0x0000
        /*0048*/ 	.byte	0x00, 0xf0, 0x21, 0x00


	//----- nvinfo : EIATTR_MAXREG_COUNT
	.align		4
.L_17:
        /*004c*/ 	.byte	0x03, 0x1b
        /*004e*/ 	.short	0x0048


	//----- nvinfo : EIATTR_EXIT_INSTR_OFFSETS
	.align		4
        /*0050*/ 	.byte	0x04, 0x1c
        /*0052*/ 	.short	(.L_19 - .L_18)


	//   ....[0]....
.L_18:
        /*0054*/ 	.word	0x00005380


	//----- nvinfo : EIATTR_MAX_THREADS
	.align		4
.L_19:
        /*0058*/ 	.byte	0x04, 0x05
        /*005a*/ 	.short	(.L_21 - .L_20)
.L_20:
        /*005c*/ 	.word	0x00000380
        /*0060*/ 	.word	0x00000001
        /*0064*/ 	.word	0x00000001
.L_21:


//--------------------- .nv.rel.action            --------------------------
	.section	.nv.rel.action,"",@"SHT_CUDA_RELOCINFO"
	.align	8
	.sectionentsize	8
        /*0000*/ 	.byte	0x4b, 0x00, 0x00, 0x00, 0x00, 0x00, 0x00, 0x00, 0x00, 0x02, 0x02, 0x08, 0x10, 0x0a, 0x2f, 0x22
        /* <DEDUP_REMOVED lines=13> */


//--------------------- .nv.constant0.candidate1  --------------------------
	.section	.nv.constant0.candidate1,"a",@progbits
	.align	4
.nv.constant0.candidate1:
	.zero		376


//--------------------- .text.candidate1          --------------------------
	.section	.text.candidate1,"ax",@progbits
	.sectionflags	@"SHF_BARRIERS=1"
	.sectioninfo	@"SHI_REGISTERS=72"
	.align	128
        .global         candidate1
        .type           candidate1,@function
        .size           candidate1,(.L_x_3 - candidate1)
        .other          candidate1,@"STO_CUDA_ENTRY STV_DEFAULT"
candidate1:
.text.candidate1:
[----:B------:R-:W-:-:S02]  /*0000*/  MOV R1, c[0x0][0x28] ;  /* 0x00000a0000017a02 */ /* 0x000fc40000000f00 */
[----:B------:R-:W0:Y:S01]  /*0010*/  S2R R3, SR_TID.X ;  /* 0x0000000000037919 */ /* 0x000e220000002100 */
[----:B------:R-:W-:Y:S01]  /*0020*/  HFMA2.MMA R2, -RZ, RZ, 0, 0 ;  /* 0x00000000ff027435 */ /* 0x000fe200000001ff */
[----:B------:R-:W-:Y:S01]  /*0030*/  CS2R R48, SRZ ;  /* 0x0000000000307805 */ /* 0x000fe2000001ff00 */
[----:B------:R-:W-:Y:S01]  /*0040*/  HFMA2.MMA R16, -RZ, RZ, 0, 0 ;  /* 0x00000000ff107435 */ /* 0x000fe200000001ff */
[----:B------:R-:W-:Y:S01]  /*0050*/  CS2R R50, SRZ ;  /* 0x0000000000327805 */ /* 0x000fe2000001ff00 */
[----:B------:R-:W-:Y:S01]  /*0060*/  HFMA2.MMA R42, -RZ, RZ, 0, 0 ;  /* 0x00000000ff2a7435 */ /* 0x000fe200000001ff */
[----:B------:R-:W-:Y:S01]  /*0070*/  CS2R R54, SRZ ;  /* 0x0000000000367805 */ /* 0x000fe2000001ff00 */
[----:B------:R-:W-:Y:S01]  /*0080*/  HFMA2.MMA R39, -RZ, RZ, 0, 0 ;  /* 0x00000000ff277435 */ /* 0x000fe200000001ff */
[----:B------:R-:W-:Y:S01]  /*0090*/  MOV R58, RZ ;  /* 0x000000ff003a7202 */ /* 0x000fe20000000f00 */
[----:B------:R-:W-:Y:S01]  /*00a0*/  HFMA2.MMA R33, -RZ, RZ, 0, 0 ;  /* 0x00000000ff217435 */ /* 0x000fe200000001ff */
[----:B------:R-:W-:Y:S01]  /*00b0*/  CS2R R68, SRZ ;  /* 0x0000000000447805 */ /* 0x000fe2000001ff00 */
[----:B------:R-:W-:Y:S01]  /*00c0*/  CS2R R64, SRZ ;  /* 0x0000000000407805 */ /* 0x000fe2000001ff00 */
[----:B------:R-:W-:Y:S01]  /*00d0*/  CS2R R60, SRZ ;  /* 0x00000000003c7805 */ /* 0x000fe2000001ff00 */
[----:B------:R-:W-:Y:S01]  /*00e0*/  CS2R R44, SRZ ;  /* 0x00000000002c7805 */ /* 0x000fe2000001ff00 */
[----:B------:R-:W-:Y:S01]  /*00f0*/  MOV R52, RZ ;  /* 0x000000ff00347202 */ /* 0x000fe20000000f00 */
[----:B------:R-:W-:Y:S01]  /*0100*/  CS2R R56, SRZ ;  /* 0x0000000000387805 */ /* 0x000fe2000001ff00 */
[----:B------:R-:W-:Y:S01]  /*0110*/  CS2R R66, SRZ ;  /* 0x0000000000427805 */ /* 0x000fe2000001ff00 */
[----:B------:R-:W-:Y:S01]  /*0120*/  CS2R R62, SRZ ;  /* 0x00000000003e7805 */ /* 0x000fe2000001ff00 */
[----:B------:R-:W-:Y:S01]  /*0130*/  CS2R R46, SRZ ;  /* 0x00000000002e7805 */ /* 0x000fe2000001ff00 */
[----:B------:R-:W-:Y:S01]  /*0140*/  ULDC.64 UR4, c[0x0][0x118] ;  /* 0x0000460000047ab9 */ /* 0x000fe20000000a00 */
[C---:B0-----:R-:W-:Y:S01]  /*0150*/  IMAD.HI R0, R3.reuse, 0x5397829d, RZ ;  /* 0x5397829d03007827 */ /* 0x041fe200078e02ff */
[----:B------:R-:W-:-:S02]  /*0160*/  IADD3 R4, R3, 0x380, RZ ;  /* 0x0000038003047810 */ /* 0x000fc40007ffe0ff */
[--C-:B------:R-:W-:Y:S01]  /*0170*/  SHF.R.U32.HI R6, RZ, 0x5, R3.reuse ;  /* 0x00000005ff067819 */ /* 0x100fe20000011603 */
[----:B------:R-:W-:Y:S01]  /*0180*/  IMAD.HI R2, R3, -0x6db6db6d, R2 ;  /* 0x9249249303027827 */ /* 0x000fe200078e0202 */
[----:B------:R-:W-:Y:S02]  /*0190*/  SHF.R.U32.HI R5, RZ, 0x1f, R0 ;  /* 0x0000001fff057819 */ /* 0x000fe40000011600 */
[----:B------:R-:W-:Y:S01]  /*01a0*/  SHF.L.U32 R9, R6, 0x7, RZ ;  /* 0x0000000706097819 */ /* 0x000fe200000006ff */
[----:B------:R-:W-:Y:S01]  /*01b0*/  IMAD.HI R6, R4, 0x5397829d, RZ ;  /* 0x5397829d04067827 */ /* 0x000fe200078e02ff */
[----:B------:R-:W-:Y:S02]  /*01c0*/  SHF.R.U32.HI R7, RZ, 0x1f, R2 ;  /* 0x0000001fff077819 */ /* 0x000fe40000011602 */
[----:B------:R-:W-:Y:S02]  /*01d0*/  LEA.HI.SX32 R4, R0, R5, 0x1a ;  /* 0x0000000500047211 */ /* 0x000fe400078fd2ff */
[----:B------:R-:W0:Y:S01]  /*01e0*/  S2R R0, SR_CTAID.X ;  /* 0x0000000000007919 */ /* 0x000e220000002500 */
[----:B------:R-:W-:-:S02]  /*01f0*/  LEA.HI.SX32 R18, R2, R7, 0x1c ;  /* 0x0000000702127211 */ /* 0x000fc400078fe2ff */
[----:B------:R-:W-:Y:S02]  /*0200*/  SHF.R.U32.HI R5, RZ, 0x1f, R6 ;  /* 0x0000001fff057819 */ /* 0x000fe40000011606 */
[----:B------:R-:W-:Y:S02]  /*0210*/  LEA.HI.SX32 R2, R2, R7, 0x1d ;  /* 0x0000000702027211 */ /* 0x000fe400078feaff */
[C---:B------:R-:W-:Y:S02]  /*0220*/  LOP3.LUT R8, R3.reuse, 0x1f, RZ, 0xc0, !PT ;  /* 0x0000001f03087812 */ /* 0x040fe400078ec0ff */
[----:B------:R-:W-:Y:S02]  /*0230*/  IADD3 R7, R3, 0x700, RZ ;  /* 0x0000070003077810 */ /* 0x000fe40007ffe0ff */
[----:B------:R-:W-:Y:S02]  /*0240*/  LEA.HI.SX32 R12, R6, R5, 0x1a ;  /* 0x00000005060c7211 */ /* 0x000fe400078fd2ff */
[----:B------:R-:W-:Y:S01]  /*0250*/  LOP3.LUT R14, R9, 0xffffff80, R8, 0xe2, !PT ;  /* 0xffffff80090e7812 */ /* 0x000fe200078ee208 */
[----:B------:R-:W-:Y:S01]  /*0260*/  IMAD.HI R7, R7, 0x5397829d, RZ ;  /* 0x5397829d07077827 */ /* 0x000fe200078e02ff */
[----:B------:R-:W-:-:S02]  /*0270*/  IADD3 R6, R3, 0xe00, RZ ;  /* 0x00000e0003067810 */ /* 0x000fc40007ffe0ff */
[C---:B------:R-:W-:Y:S02]  /*0280*/  IADD3 R8, R3.reuse, 0x1180, RZ ;  /* 0x0000118003087810 */ /* 0x040fe40007ffe0ff */
[C---:B------:R-:W-:Y:S01]  /*0290*/  IADD3 R5, R3.reuse, 0xa80, RZ ;  /* 0x00000a8003057810 */ /* 0x040fe20007ffe0ff */
[----:B------:R-:W-:Y:S01]  /*02a0*/  IMAD.HI R9, R6, 0x5397829d, RZ ;  /* 0x5397829d06097827 */ /* 0x000fe200078e02ff */
[----:B------:R-:W-:Y:S02]  /*02b0*/  SHF.R.U32.HI R6, RZ, 0x1f, R7 ;  /* 0x0000001fff067819 */ /* 0x000fe40000011607 */
[----:B------:R-:W-:Y:S01]  /*02c0*/  IADD3 R10, R3, 0x1500, RZ ;  /* 0x00001500030a7810 */ /* 0x000fe20007ffe0ff */
[----:B------:R-:W-:Y:S01]  /*02d0*/  IMAD.HI R11, R8, 0x5397829d, RZ ;  /* 0x5397829d080b7827 */ /* 0x000fe200078e02ff */
[----:B------:R-:W-:Y:S02]  /*02e0*/  LEA.HI.SX32 R20, R7, R6, 0x1a ;  /* 0x0000000607147211 */ /* 0x000fe400078fd2ff */
[----:B------:R-:W-:Y:S01]  /*02f0*/  IADD3 R17, R18, 0x1, RZ ;  /* 0x0000000112117810 */ /* 0x000fe20007ffe0ff */
[----:B------:R-:W-:Y:S01]  /*0300*/  IMAD.HI R5, R5, 0x5397829d, RZ ;  /* 0x5397829d05057827 */ /* 0x000fe200078e02ff */
[----:B------:R-:W-:-:S02]  /*0310*/  SHF.R.U32.HI R6, RZ, 0x1f, R11 ;  /* 0x0000001fff067819 */ /* 0x000fc4000001160b */
[----:B------:R-:W-:Y:S01]  /*0320*/  IADD3 R15, R18, 0x5, RZ ;  /* 0x00000005120f7810 */ /* 0x000fe20007ffe0ff */
[----:B------:R-:W-:Y:S01]  /*0330*/  IMAD.HI R13, R10, 0x5397829d, RZ ;  /* 0x5397829d0a0d7827 */ /* 0x000fe200078e02ff */
[----:B------:R-:W-:Y:S02]  /*0340*/  SHF.R.U32.HI R10, RZ, 0x1f, R9 ;  /* 0x0000001fff0a7819 */ /* 0x000fe40000011609 */
[----:B------:R-:W-:Y:S01]  /*0350*/  LEA.HI.SX32 R26, R11, R6, 0x1a ;  /* 0x000000060b1a7211 */ /* 0x000fe200078fd2ff */
[----:B------:R-:W-:Y:S01]  /*0360*/  IMAD R7, R4, -0xc4, R3 ;  /* 0xffffff3c04077824 */ /* 0x000fe200078e0203 */
[----:B0-----:R-:W-:Y:S02]  /*0370*/  SHF.L.U32 R6, R0, 0xc, RZ ;  /* 0x0000000c00067819 */ /* 0x001fe400000006ff */
[----:B------:R-:W-:Y:S01]  /*0380*/  SHF.R.U32.HI R8, RZ, 0x1f, R5 ;  /* 0x0000001fff087819 */ /* 0x000fe20000011605 */
[----:B------:R-:W-:Y:S01]  /*0390*/  IMAD R32, R4, 0x310, R7 ;  /* 0x0000031004207824 */ /* 0x000fe200078e0207 */
[----:B------:R-:W-:-:S02]  /*03a0*/  LEA.HI.SX32 R24, R9, R10, 0x1a ;  /* 0x0000000a09187211 */ /* 0x000fc400078fd2ff */
[----:B------:R-:W-:Y:S01]  /*03b0*/  LOP3.LUT R9, R6, 0xffffc000, RZ, 0xc0, !PT ;  /* 0xffffc00006097812 */ /* 0x000fe200078ec0ff */
[----:B------:R-:W-:Y:S01]  /*03c0*/  IMAD R6, R18, -0x1c, R3 ;  /* 0xffffffe412067824 */ /* 0x000fe200078e0203 */
[----:B------:R-:W-:Y:S02]  /*03d0*/  LEA.HI.SX32 R22, R5, R8, 0x1a ;  /* 0x0000000805167211 */ /* 0x000fe400078fd2ff */
[----:B------:R-:W-:Y:S02]  /*03e0*/  LOP3.LUT R5, R0, 0x3, RZ, 0xc0, !PT ;  /* 0x0000000300057812 */ /* 0x000fe400078ec0ff */
[----:B------:R-:W-:Y:S02]  /*03f0*/  IADD3 R11, R18, 0x4, RZ ;  /* 0x00000004120b7810 */ /* 0x000fe40007ffe0ff */
[----:B------:R-:W-:Y:S01]  /*0400*/  MOV R10, RZ ;  /* 0x000000ff000a7202 */ /* 0x000fe20000000f00 */
[C---:B------:R-:W-:Y:S01]  /*0410*/  IMAD R32, R5.reuse, 0xc4, R32 ;  /* 0x000000c405207824 */ /* 0x040fe200078e0220 */
[----:B------:R-:W-:Y:S01]  /*0420*/  IADD3 R4, R14, R9, RZ ;  /* 0x000000090e047210 */ /* 0x000fe20007ffe0ff */
[----:B------:R-:W-:Y:S01]  /*0430*/  IMAD R19, R5, 0xc4, R6 ;  /* 0x000000c405137824 */ /* 0x000fe200078e0206 */
[----:B------:R-:W-:Y:S01]  /*0440*/  MOV R14, RZ ;  /* 0x000000ff000e7202 */ /* 0x000fe20000000f00 */
[----:B------:R-:W-:Y:S01]  /*0450*/  IMAD.HI R5, R11, -0x6db6db6d, R10 ;  /* 0x924924930b057827 */ /* 0x000fe200078e020a */
[----:B------:R-:W-:-:S02]  /*0460*/  SHF.R.U32.HI R8, RZ, 0x1f, R13 ;  /* 0x0000001fff087819 */ /* 0x000fc4000001160d */
[C---:B------:R-:W-:Y:S01]  /*0470*/  IADD3 R9, R18.reuse, 0x2, RZ ;  /* 0x0000000212097810 */ /* 0x040fe20007ffe0ff */
[----:B------:R-:W-:Y:S01]  /*0480*/  IMAD.HI R10, R17, -0x6db6db6d, R16 ;  /* 0x92492493110a7827 */ /* 0x000fe200078e0210 */
[----:B------:R-:W-:Y:S01]  /*0490*/  LEA.HI.SX32 R28, R13, R8, 0x1a ;  /* 0x000000080d1c7211 */ /* 0x000fe200078fd2ff */
[----:B------:R-:W-:Y:S01]  /*04a0*/  HFMA2.MMA R8, -RZ, RZ, 0, 0 ;  /* 0x00000000ff087435 */ /* 0x000fe200000001ff */
[C---:B------:R-:W-:Y:S01]  /*04b0*/  IADD3 R7, R18.reuse, 0x6, RZ ;  /* 0x0000000612077810 */ /* 0x040fe20007ffe0ff */
[----:B------:R-:W-:Y:S01]  /*04c0*/  IMAD.HI R16, R15, -0x6db6db6d, R14 ;  /* 0x924924930f107827 */ /* 0x000fe200078e020e */
[----:B------:R-:W-:Y:S02]  /*04d0*/  MOV R6, RZ ;  /* 0x000000ff00067202 */ /* 0x000fe40000000f00 */
[----:B------:R-:W-:Y:S01]  /*04e0*/  IADD3 R13, R18, 0x3, RZ ;  /* 0x00000003120d7810 */ /* 0x000fe20007ffe0ff */
[----:B------:R-:W-:Y:S01]  /*04f0*/  IMAD R14, R12, 0x310, R19 ;  /* 0x000003100c0e7824 */ /* 0x000fe200078e0213 */
[----:B------:R-:W-:Y:S01]  /*0500*/  HFMA2.MMA R12, -RZ, RZ, 0, 0 ;  /* 0x00000000ff0c7435 */ /* 0x000fe200000001ff */
[----:B------:R-:W-:Y:S01]  /*0510*/  IMAD.HI R27, R7, -0x6db6db6d, R6 ;  /* 0x92492493071b7827 */ /* 0x000fe200078e0206 */
[----:B------:R-:W-:-:S02]  /*0520*/  SHF.R.U32.HI R6, RZ, 0x1f, R5 ;  /* 0x0000001fff067819 */ /* 0x000fc40000011605 */
[----:B------:R-:W-:Y:S01]  /*0530*/  SHF.R.U32.HI R21, RZ, 0x1f, R16 ;  /* 0x0000001fff157819 */ /* 0x000fe20000011610 */
[----:B------:R-:W-:Y:S01]  /*0540*/  IMAD.HI R8, R9, -0x6db6db6d, R8 ;  /* 0x9249249309087827 */ /* 0x000fe200078e0208 */
[----:B------:R-:W-:Y:S02]  /*0550*/  LEA.HI.SX32 R5, R5, R6, 0x1e ;  /* 0x0000000605057211 */ /* 0x000fe400078ff2ff */
[----:B------:R-:W-:Y:S01]  /*0560*/  SHF.R.U32.HI R6, RZ, 0x1f, R27 ;  /* 0x0000001fff067819 */ /* 0x000fe2000001161b */
[----:B------:R-:W-:Y:S01]  /*0570*/  IMAD R20, R20, 0x310, R19 ;  /* 0x0000031014147824 */ /* 0x000fe200078e0213 */
[----:B------:R-:W-:Y:S01]  /*0580*/  SHF.R.U32.HI R25, RZ, 0x1f, R8 ;  /* 0x0000001fff197819 */ /* 0x000fe20000011608 */
[----:B------:R-:W-:Y:S01]  /*0590*/  IMAD.HI R12, R13, -0x6db6db6d, R12 ;  /* 0x924924930d0c7827 */ /* 0x000fe200078e020c */
[----:B------:R-:W-:Y:S02]  /*05a0*/  LEA.HI.SX32 R21, R16, R21, 0x1e ;  /* 0x0000001510157211 */ /* 0x000fe400078ff2ff */
[----:B------:R-:W-:Y:S01]  /*05b0*/  LEA.HI.SX32 R25, R8, R25, 0x1e ;  /* 0x0000001908197211 */ /* 0x000fe200078ff2ff */
[--C-:B------:R-:W-:Y:S01]  /*05c0*/  IMAD R23, R22, 0x310, R19.reuse ;  /* 0x0000031016177824 */ /* 0x100fe200078e0213 */
[----:B------:R-:W-:Y:S01]  /*05d0*/  SHF.R.U32.HI R31, RZ, 0x1f, R12 ;  /* 0x0000001fff1f7819 */ /* 0x000fe2000001160c */
[--C-:B------:R-:W-:Y:S01]  /*05e0*/  IMAD R24, R24, 0x310, R19.reuse ;  /* 0x0000031018187824 */ /* 0x100fe200078e0213 */
[----:B------:R-:W-:Y:S01]  /*05f0*/  LEA.HI.SX32 R27, R27, R6, 0x1e ;  /* 0x000000061b1b7211 */ /* 0x000fe200078ff2ff */
[--C-:B------:R-:W-:Y:S01]  /*0600*/  IMAD R29, R26, 0x310, R19.reuse ;  /* 0x000003101a1d7824 */ /* 0x100fe200078e0213 */
[----:B------:R-:W-:Y:S01]  /*0610*/  LEA.HI.SX32 R31, R12, R31, 0x1e ;  /* 0x0000001f0c1f7211 */ /* 0x000fe200078ff2ff */
[----:B------:R-:W-:Y:S01]  /*0620*/  IMAD R28, R28, 0x310, R19 ;  /* 0x000003101c1c7824 */ /* 0x000fe200078e0213 */
[----:B------:R-:W-:Y:S01]  /*0630*/  SHF.R.U32.HI R19, RZ, 0x1f, R10 ;  /* 0x0000001fff137819 */ /* 0x000fe2000001160a */
[----:B------:R-:W-:Y:S01]  /*0640*/  IMAD R5, R5, -0x7, R11 ;  /* 0xfffffff905057824 */ /* 0x000fe200078e020b */
[----:B------:R-:W-:Y:S01]  /*0650*/  MOV R11, RZ ;  /* 0x000000ff000b7202 */ /* 0x000fe20000000f00 */
[----:B------:R-:W-:Y:S01]  /*0660*/  IMAD R25, R25, -0x7, R9 ;  /* 0xfffffff919197824 */ /* 0x000fe200078e0209 */
[----:B------:R-:W-:Y:S01]  /*0670*/  LEA.HI.SX32 R19, R10, R19, 0x1e ;  /* 0x000000130a137211 */ /* 0x000fe200078ff2ff */
[----:B------:R-:W-:Y:S01]  /*0680*/  IMAD R6, R21, -0x7, R15 ;  /* 0xfffffff915067824 */ /* 0x000fe200078e020f */
[----:B------:R-:W-:Y:S01]  /*0690*/  ISETP.GT.AND P0, PT, R3, 0x1ff, PT ;  /* 0x000001ff0300780c */ /* 0x000fe20003f04270 */
[----:B------:R-:W-:Y:S01]  /*06a0*/  IMAD R8, R27, -0x7, R7 ;  /* 0xfffffff91b087824 */ /* 0x000fe200078e0207 */
[----:B------:R-:W-:Y:S01]  /*06b0*/  MOV R15, RZ ;  /* 0x000000ff000f7202 */ /* 0x000fe20000000f00 */
[----:B------:R-:W-:-:S02]  /*06c0*/  IMAD R19, R19, -0x7, R17 ;  /* 0xfffffff913137824 */ /* 0x000fc400078e0211 */
[----:B------:R-:W-:Y:S02]  /*06d0*/  IMAD R9, R31, -0x7, R13 ;  /* 0xfffffff91f097824 */ /* 0x000fe400078e020d */
[----:B------:R-:W-:Y:S02]  /*06e0*/  IMAD R14, R5, 0x1c, R14 ;  /* 0x0000001c050e7824 */ /* 0x000fe400078e020e */
[----:B------:R-:W-:Y:S02]  /*06f0*/  IMAD R5, R19, 0x1c, R20 ;  /* 0x0000001c13057824 */ /* 0x000fe400078e0214 */
[----:B------:R-:W-:Y:S02]  /*0700*/  IMAD R6, R6, 0x1c, R23 ;  /* 0x0000001c06067824 */ /* 0x000fe400078e0217 */
[----:B------:R-:W-:Y:S02]  /*0710*/  IMAD R7, R25, 0x1c, R24 ;  /* 0x0000001c19077824 */ /* 0x000fe400078e0218 */
[----:B------:R-:W-:-:S02]  /*0720*/  IMAD R8, R8, 0x1c, R29 ;  /* 0x0000001c08087824 */ /* 0x000fc400078e021d */
[----:B------:R-:W-:Y:S02]  /*0730*/  IMAD R9, R9, 0x1c, R28 ;  /* 0x0000001c09097824 */ /* 0x000fe400078e021c */
[----:B------:R-:W-:-:S02]  /*0740*/  IMAD R12, R2, -0xe, R3 ;  /* 0xfffffff2020c7824 */ /* 0x000fc400078e0203 */
.L_x_1:
[----:B------:R-:W-:Y:S01]  /*0750*/  MOV R10, 0x4 ;  /* 0x00000004000a7802 */ /* 0x000fe20000000f00 */
[C---:B------:R-:W-:Y:S01]  /*0760*/  IMAD R29, R11.reuse, 0x6200, R32 ;  /* 0x000062000b1d7824 */ /* 0x040fe200078e0220 */
[C---:B------:R-:W-:Y:S01]  /*0770*/  LEA R17, R11.reuse, R4, 0x5 ;  /* 0x000000040b117211 */ /* 0x040fe200078e28ff */
[----:B------:R-:W-:Y:S01]  /*0780*/  IMAD R27, R11, 0x6200, R14 ;  /* 0x000062000b1b7824 */ /* 0x000fe200078e020e */
[----:B------:R-:W-:Y:S06]  /*0790*/  BAR.SYNC 0x0 ;  /* 0x0000000000007b1d */ /* 0x000fec0000000000 */
[----:B------:R-:W-:-:S04]  /*07a0*/  IMAD.WIDE R16, R17, R10, c[0x0][0x168] ;  /* 0x00005a0011107625 */ /* 0x000fc800078e020a */
[C---:B------:R-:W-:Y:S01]  /*07b0*/  IMAD R25, R11.reuse, 0x6200, R5 ;  /* 0x000062000b197824 */ /* 0x040fe200078e0205 */
[----:B------:R0:W2:Y:S01]  /*07c0*/  LDG.E.CONSTANT R30, [R16.64] ;  /* 0x00000004101e7981 */ /* 0x0000a2000c1e9900 */
[C---:B------:R-:W-:Y:S02]  /*07d0*/  IMAD R23, R11.reuse, 0x6200, R6 ;  /* 0x000062000b177824 */ /* 0x040fe400078e0206 */
[C---:B------:R-:W-:Y:S01]  /*07e0*/  IMAD R21, R11.reuse, 0x6200, R7 ;  /* 0x000062000b157824 */ /* 0x040fe200078e0207 */
[----:B------:R0:W3:Y:S01]  /*07f0*/  LDG.E.CONSTANT R34, [R16.64+0x3800] ;  /* 0x0038000410227981 */ /* 0x0000e2000c1e9900 */
[C---:B------:R-:W-:Y:S02]  /*0800*/  IMAD R19, R11.reuse, 0x6200, R8 ;  /* 0x000062000b137824 */ /* 0x040fe400078e0208 */
[----:B------:R-:W-:Y:S01]  /*0810*/  IMAD R13, R11, 0x6200, R9 ;  /* 0x000062000b0d7824 */ /* 0x000fe200078e0209 */
[----:B------:R0:W4:Y:S01]  /*0820*/  LDG.E.CONSTANT R38, [R16.64+0x7000] ;  /* 0x0070000410267981 */ /* 0x000122000c1e9900 */
[----:B------:R-:W-:-:S03]  /*0830*/  IMAD.WIDE R28, R29, R10, c[0x0][0x160] ;  /* 0x000058001d1c7625 */ /* 0x000fc600078e020a */
[----:B------:R0:W5:Y:S01]  /*0840*/  LDG.E.CONSTANT R36, [R16.64+0xa800] ;  /* 0x00a8000410247981 */ /* 0x000162000c1e9900 */
[----:B------:R-:W-:-:S03]  /*0850*/  IMAD.WIDE R26, R27, R10, c[0x0][0x160] ;  /* 0x000058001b1a7625 */ /* 0x000fc600078e020a */
[----:B------:R0:W5:Y:S01]  /*0860*/  @!P0 LDG.E.CONSTANT R40, [R16.64+0xe000] ;  /* 0x00e0000410288981 */ /* 0x000162000c1e9900 */
[----:B------:R-:W-:-:S03]  /*0870*/  IMAD.WIDE R24, R25, R10, c[0x0][0x160] ;  /* 0x0000580019187625 */ /* 0x000fc600078e020a */
[----:B------:R-:W5:Y:S01]  /*0880*/  LDG.E.CONSTANT R28, [R28.64] ;  /* 0x000000041c1c7981 */ /* 0x000f62000c1e9900 */
[----:B------:R-:W-:-:S03]  /*0890*/  IMAD.WIDE R22, R23, R10, c[0x0][0x160] ;  /* 0x0000580017167625 */ /* 0x000fc600078e020a */
[----:B------:R-:W5:Y:S01]  /*08a0*/  LDG.E.CONSTANT R35, [R26.64] ;  /* 0x000000041a237981 */ /* 0x000f62000c1e9900 */
[----:B------:R-:W-:-:S03]  /*08b0*/  IMAD.WIDE R20, R21, R10, c[0x0][0x160] ;  /* 0x0000580015147625 */ /* 0x000fc600078e020a */
[----:B------:R-:W5:Y:S01]  /*08c0*/  LDG.E.CONSTANT R37, [R24.64] ;  /* 0x0000000418257981 */ /* 0x000f62000c1e9900 */
[----:B------:R-:W-:-:S03]  /*08d0*/  IMAD.WIDE R18, R19, R10, c[0x0][0x160] ;  /* 0x0000580013127625 */ /* 0x000fc600078e020a */
[----:B------:R-:W5:Y:S01]  /*08e0*/  LDG.E.CONSTANT R41, [R22.64] ;  /* 0x0000000416297981 */ /* 0x000f62000c1e9900 */
[----:B0-----:R-:W-:-:S03]  /*08f0*/  IMAD.WIDE R16, R13, R10, c[0x0][0x160] ;  /* 0x000058000d107625 */ /* 0x001fc600078e020a */
[----:B------:R-:W5:Y:S04]  /*0900*/  LDG.E.CONSTANT R43, [R20.64] ;  /* 0x00000004142b7981 */ /* 0x000f68000c1e9900 */
[----:B------:R-:W5:Y:S04]  /*0910*/  LDG.E.CONSTANT R53, [R18.64] ;  /* 0x0000000412357981 */ /* 0x000f68000c1e9900 */
[----:B------:R-:W5:Y:S01]  /*0920*/  LDG.E.CONSTANT R59, [R16.64] ;  /* 0x00000004103b7981 */ /* 0x000f62000c1e9900 */
[----:B------:R-:W-:-:S03]  /*0930*/  SHF.L.U32 R13, R2, 0x7, RZ ;  /* 0x00000007020d7819 */ /* 0x000fc600000006ff */
[----:B--2---:R-:W-:Y:S04]  /*0940*/  STS [R3.X4+0x6200], R30 ;  /* 0x0062001e03007388 */ /* 0x004fe80000004800 */
[----:B---3--:R-:W-:Y:S04]  /*0950*/  STS [R3.X4+0x7000], R34 ;  /* 0x0070002203007388 */ /* 0x008fe80000004800 */
[----:B----4-:R-:W-:Y:S04]  /*0960*/  STS [R3.X4+0x7e00], R38 ;  /* 0x007e002603007388 */ /* 0x010fe80000004800 */
[----:B-----5:R-:W-:Y:S04]  /*0970*/  STS [R3.X4+0x8c00], R36 ;  /* 0x008c002403007388 */ /* 0x020fe80000004800 */
[----:B------:R-:W-:Y:S04]  /*0980*/  @!P0 STS [R3.X4+0x9a00], R40 ;  /* 0x009a002803008388 */ /* 0x000fe80000004800 */
[----:B------:R-:W-:Y:S04]  /*0990*/  STS [R3.X4], R28 ;  /* 0x0000001c03007388 */ /* 0x000fe80000004800 */
[----:B------:R-:W-:Y:S04]  /*09a0*/  STS [R3.X4+0xe00], R35 ;  /* 0x000e002303007388 */ /* 0x000fe80000004800 */
[----:B------:R-:W-:Y:S04]  /*09b0*/  STS [R3.X4+0x1c00], R37 ;  /* 0x001c002503007388 */ /* 0x000fe80000004800 */
[----:B------:R-:W-:Y:S04]  /*09c0*/  STS [R3.X4+0x2a00], R41 ;  /* 0x002a002903007388 */ /* 0x000fe80000004800 */
[----:B------:R-:W-:Y:S04]  /*09d0*/  STS [R3.X4+0x3800], R43 ;  /* 0x0038002b03007388 */ /* 0x000fe80000004800 */
[----:B------:R-:W-:Y:S04]  /*09e0*/  STS [R3.X4+0x4600], R53 ;  /* 0x0046003503007388 */ /* 0x000fe80000004800 */
[----:B------:R-:W-:Y:S04]  /*09f0*/  STS [R3.X4+0x5400], R59 ;  /* 0x0054003b03007388 */ /* 0x000fe80000004800 */
[----:B------:R-:W-:Y:S06]  /*0a00*/  BAR.SYNC 0x0 ;  /* 0x0000000000007b1d */ /* 0x000fec0000000000 */
[----:B------:R-:W-:Y:S04]  /*0a10*/  LDS.64 R22, [R12.X8] ;  /* 0x000000000c167984 */ /* 0x000fe80000008a00 */
[----:B------:R-:W0:Y:S04]  /*0a20*/  LDS.128 R24, [R13+0x6200] ;  /* 0x006200000d187984 */ /* 0x000e280000000c00 */
[----:B------:R-:W1:Y:S04]  /*0a30*/  LDS.128 R28, [R13+0x8200] ;  /* 0x008200000d1c7984 */ /* 0x000e680000000c00 */
[----:B------:R-:W2:Y:S04]  /*0a40*/  LDS.64 R20, [R12.X8+0x70] ;  /* 0x000070000c147984 */ /* 0x000ea80000008a00 */
[----:B------:R-:W3:Y:S04]  /*0a50*/  LDS.64 R18, [R12.X8+0xe0] ;  /* 0x0000e0000c127984 */ /* 0x000ee80000008a00 */
[----:B------:R-:W4:Y:S04]  /*0a60*/  LDS.64 R16, [R12.X8+0x150] ;  /* 0x000150000c107984 */ /* 0x000f280000008a00 */
[----:B------:R-:W5:Y:S04]  /*0a70*/  LDS.64 R34, [R12.X8+0x230] ;  /* 0x000230000c227984 */ /* 0x000f680000008a00 */
[----:B------:R-:W4:Y:S04]  /*0a80*/  LDS.64 R36, [R12.X8+0x1c0] ;  /* 0x0001c0000c247984 */ /* 0x000f280000008a00 */
[----:B------:R-:W-:Y:S01]  /*0a90*/  LDS.64 R40, [R12.X8+0x770] ;  /* 0x000770000c287984 */ /* 0x000fe20000008a00 */
[----:B0-----:R-:W-:-:S02]  /*0aa0*/  FFMA R15, R24, R22, R15 ;  /* 0x00000016180f7223 */ /* 0x001fc4000000000f */
[-C--:B------:R-:W-:Y:S02]  /*0ab0*/  FFMA R66, R24, R23.reuse, R66 ;  /* 0x0000001718427223 */ /* 0x080fe40000000042 */
[----:B-1----:R-:W-:Y:S02]  /*0ac0*/  FFMA R45, R22, R28, R45 ;  /* 0x0000001c162d7223 */ /* 0x002fe4000000002d */
[----:B------:R-:W-:Y:S02]  /*0ad0*/  FFMA R48, R28, R23, R48 ;  /* 0x000000171c307223 */ /* 0x000fe40000000030 */
[----:B------:R-:W0:Y:S01]  /*0ae0*/  LDS.64 R22, [R12.X8+0x2a0] ;  /* 0x0002a0000c167984 */ /* 0x000e220000008a00 */
[-C--:B--2---:R-:W-:Y:S02]  /*0af0*/  FFMA R43, R24, R20.reuse, R33 ;  /* 0x00000014182b7223 */ /* 0x084fe40000000021 */
[----:B------:R-:W-:Y:S02]  /*0b00*/  FFMA R33, R28, R20, R39 ;  /* 0x000000141c217223 */ /* 0x000fe40000000027 */
[-C--:B------:R-:W-:Y:S01]  /*0b10*/  FFMA R56, R24, R21.reuse, R56 ;  /* 0x0000001518387223 */ /* 0x080fe20000000038 */
[----:B------:R-:W-:Y:S01]  /*0b20*/  LDS.64 R38, [R12.X8+0x460] ;  /* 0x000460000c267984 */ /* 0x000fe20000008a00 */
[----:B------:R-:W-:-:S02]  /*0b30*/  FFMA R54, R28, R21, R54 ;  /* 0x000000151c367223 */ /* 0x000fc40000000036 */
[-C--:B---3--:R-:W-:Y:S01]  /*0b40*/  FFMA R47, R24, R18.reuse, R47 ;  /* 0x00000012182f7223 */ /* 0x088fe2000000002f */
[----:B------:R-:W1:Y:S01]  /*0b50*/  LDS.64 R20, [R12.X8+0x310] ;  /* 0x000310000c147984 */ /* 0x000e620000008a00 */
[----:B------:R-:W-:Y:S02]  /*0b60*/  FFMA R61, R28, R18, R61 ;  /* 0x000000121c3d7223 */ /* 0x000fe4000000003d */
[-C--:B------:R-:W-:Y:S02]  /*0b70*/  FFMA R46, R24, R19.reuse, R46 ;  /* 0x00000013182e7223 */ /* 0x080fe4000000002e */
[----:B------:R-:W-:Y:S02]  /*0b80*/  FFMA R60, R28, R19, R60 ;  /* 0x000000131c3c7223 */ /* 0x000fe4000000003c */
[-C--:B----4-:R-:W-:Y:S01]  /*0b90*/  FFMA R63, R24, R16.reuse, R63 ;  /* 0x00000010183f7223 */ /* 0x090fe2000000003f */
[----:B------:R-:W2:Y:S01]  /*0ba0*/  LDS.64 R18, [R12.X8+0x380] ;  /* 0x000380000c127984 */ /* 0x000ea20000008a00 */
[----:B------:R-:W-:-:S02]  /*0bb0*/  FFMA R65, R28, R16, R65 ;  /* 0x000000101c417223 */ /* 0x000fc40000000041 */
[-C--:B------:R-:W-:Y:S02]  /*0bc0*/  FFMA R62, R24, R17.reuse, R62 ;  /* 0x00000011183e7223 */ /* 0x080fe4000000003e */
[----:B------:R-:W-:Y:S02]  /*0bd0*/  FFMA R64, R28, R17, R64 ;  /* 0x000000111c407223 */ /* 0x000fe40000000040 */
[-C--:B-----5:R-:W-:Y:S01]  /*0be0*/  FFMA R57, R24, R34.reuse, R57 ;  /* 0x0000002218397223 */ /* 0x0a0fe20000000039 */
[----:B------:R-:W3:Y:S01]  /*0bf0*/  LDS.64 R16, [R12.X8+0x3f0] ;  /* 0x0003f0000c107984 */ /* 0x000ee20000008a00 */
[----:B------:R-:W-:Y:S02]  /*0c00*/  FFMA R55, R28, R34, R55 ;  /* 0x000000221c377223 */ /* 0x000fe40000000037 */
[-C--:B------:R-:W-:Y:S02]  /*0c10*/  FFMA R52, R24, R35.reuse, R52 ;  /* 0x0000002318347223 */ /* 0x080fe40000000034 */
[----:B------:R-:W-:-:S02]  /*0c20*/  FFMA R50, R28, R35, R50 ;  /* 0x000000231c327223 */ /* 0x000fc40000000032 */
[----:B------:R-:W4:Y:S01]  /*0c30*/  LDS.64 R34, [R12.X8+0x540] ;  /* 0x000540000c227984 */ /* 0x000f220000008a00 */
[-C--:B------:R-:W-:Y:S02]  /*0c40*/  FFMA R67, R24, R36.reuse, R67 ;  /* 0x0000002418437223 */ /* 0x080fe40000000043 */
[----:B------:R-:W-:Y:S02]  /*0c50*/  FFMA R69, R28, R36, R69 ;  /* 0x000000241c457223 */ /* 0x000fe40000000045 */
[-C--:B0-----:R-:W-:Y:S02]  /*0c60*/  FFMA R51, R24, R22.reuse, R51 ;  /* 0x0000001618337223 */ /* 0x081fe40000000033 */
[----:B------:R-:W-:Y:S02]  /*0c70*/  FFMA R49, R28, R22, R49 ;  /* 0x000000161c317223 */ /* 0x000fe40000000031 */
[-C--:B------:R-:W-:Y:S02]  /*0c80*/  FFMA R44, R24, R23.reuse, R44 ;  /* 0x00000017182c7223 */ /* 0x080fe4000000002c */
[----:B------:R-:W-:-:S02]  /*0c90*/  FFMA R42, R28, R23, R42 ;  /* 0x000000171c2a7223 */ /* 0x000fc4000000002a */
[----:B------:R-:W0:Y:S01]  /*0ca0*/  LDS.64 R22, [R12.X8+0x5b0] ;  /* 0x0005b0000c167984 */ /* 0x000e220000008a00 */
[-C--:B------:R-:W-:Y:S02]  /*0cb0*/  FFMA R68, R24, R37.reuse, R68 ;  /* 0x0000002518447223 */ /* 0x080fe40000000044 */
[----:B------:R-:W-:Y:S02]  /*0cc0*/  FFMA R58, R28, R37, R58 ;  /* 0x000000251c3a7223 */ /* 0x000fe4000000003a */
[C---:B-1----:R-:W-:Y:S01]  /*0cd0*/  FFMA R15, R20.reuse, R25, R15 ;  /* 0x00000019140f7223 */ /* 0x042fe2000000000f */
[----:B------:R-:W1:Y:S01]  /*0ce0*/  LDS.64 R36, [R12.X8+0x4d0] ;  /* 0x0004d0000c247984 */ /* 0x000e620000008a00 */
[----:B------:R-:W-:Y:S02]  /*0cf0*/  FFMA R45, R20, R29, R45 ;  /* 0x0000001d142d7223 */ /* 0x000fe4000000002d */
[-C--:B------:R-:W-:Y:S02]  /*0d00*/  FFMA R66, R25, R21.reuse, R66 ;  /* 0x0000001519427223 */ /* 0x080fe40000000042 */
[----:B------:R-:W-:-:S02]  /*0d10*/  FFMA R48, R29, R21, R48 ;  /* 0x000000151d307223 */ /* 0x000fc40000000030 */
[C---:B--2---:R-:W-:Y:S01]  /*0d20*/  FFMA R43, R18.reuse, R25, R43 ;  /* 0x00000019122b7223 */ /* 0x044fe2000000002b */
[----:B------:R-:W2:Y:S01]  /*0d30*/  LDS.64 R20, [R12.X8+0x620] ;  /* 0x000620000c147984 */ /* 0x000ea20000008a00 */
[----:B------:R-:W-:Y:S02]  /*0d40*/  FFMA R33, R18, R29, R33 ;  /* 0x0000001d12217223 */ /* 0x000fe40000000021 */
[-C--:B------:R-:W-:Y:S02]  /*0d50*/  FFMA R56, R25, R19.reuse, R56 ;  /* 0x0000001319387223 */ /* 0x080fe40000000038 */
[----:B------:R-:W-:Y:S02]  /*0d60*/  FFMA R54, R29, R19, R54 ;  /* 0x000000131d367223 */ /* 0x000fe40000000036 */
[C---:B---3--:R-:W-:Y:S01]  /*0d70*/  FFMA R47, R16.reuse, R25, R47 ;  /* 0x00000019102f7223 */ /* 0x048fe2000000002f */
[----:B------:R-:W3:Y:S01]  /*0d80*/  LDS.64 R18, [R12.X8+0x690] ;  /* 0x000690000c127984 */ /* 0x000ee20000008a00 */
[----:B------:R-:W-:-:S02]  /*0d90*/  FFMA R61, R16, R29, R61 ;  /* 0x0000001d103d7223 */ /* 0x000fc4000000003d */
[-C--:B------:R-:W-:Y:S02]  /*0da0*/  FFMA R46, R25, R17.reuse, R46 ;  /* 0x00000011192e7223 */ /* 0x080fe4000000002e */
[----:B------:R-:W-:Y:S02]  /*0db0*/  FFMA R60, R29, R17, R60 ;  /* 0x000000111d3c7223 */ /* 0x000fe4000000003c */
[C---:B----4-:R-:W-:Y:S01]  /*0dc0*/  FFMA R57, R34.reuse, R25, R57 ;  /* 0x0000001922397223 */ /* 0x050fe20000000039 */
[----:B------:R-:W4:Y:S01]  /*0dd0*/  LDS.64 R16, [R12.X8+0x700] ;  /* 0x000700000c107984 */ /* 0x000f220000008a00 */
[----:B------:R-:W-:Y:S02]  /*0de0*/  FFMA R55, R34, R29, R55 ;  /* 0x0000001d22377223 */ /* 0x000fe40000000037 */
[-C--:B------:R-:W-:Y:S02]  /*0df0*/  FFMA R52, R25, R35.reuse, R52 ;  /* 0x0000002319347223 */ /* 0x080fe40000000034 */
[----:B------:R-:W-:-:S02]  /*0e00*/  FFMA R50, R29, R35, R50 ;  /* 0x000000231d327223 */ /* 0x000fc40000000032 */
[----:B------:R-:W5:Y:S01]  /*0e10*/  LDS.64 R34, [R12.X8+0x850] ;  /* 0x000850000c227984 */ /* 0x000f620000008a00 */
[C---:B------:R-:W-:Y:S02]  /*0e20*/  FFMA R63, R38.reuse, R25, R63 ;  /* 0x00000019263f7223 */ /* 0x040fe4000000003f */
[----:B------:R-:W-:Y:S02]  /*0e30*/  FFMA R65, R38, R29, R65 ;  /* 0x0000001d26417223 */ /* 0x000fe40000000041 */
[-C--:B------:R-:W-:Y:S02]  /*0e40*/  FFMA R62, R25, R39.reuse, R62 ;  /* 0x00000027193e7223 */ /* 0x080fe4000000003e */
[----:B------:R-:W-:Y:S02]  /*0e50*/  FFMA R64, R29, R39, R64 ;  /* 0x000000271d407223 */ /* 0x000fe40000000040 */
[C---:B0-----:R-:W-:Y:S01]  /*0e60*/  FFMA R51, R22.reuse, R25, R51 ;  /* 0x0000001916337223 */ /* 0x041fe20000000033 */
[----:B------:R-:W0:Y:S01]  /*0e70*/  LDS.64 R38, [R12.X8+0x7e0] ;  /* 0x0007e0000c267984 */ /* 0x000e220000008a00 */
[----:B------:R-:W-:-:S02]  /*0e80*/  FFMA R49, R22, R29, R49 ;  /* 0x0000001d16317223 */ /* 0x000fc40000000031 */
[-C--:B------:R-:W-:Y:S02]  /*0e90*/  FFMA R44, R25, R23.reuse, R44 ;  /* 0x00000017192c7223 */ /* 0x080fe4000000002c */
[----:B------:R-:W-:Y:S02]  /*0ea0*/  FFMA R42, R29, R23, R42 ;  /* 0x000000171d2a7223 */ /* 0x000fe4000000002a */
[----:B------:R-:W0:Y:S01]  /*0eb0*/  LDS.64 R22, [R12.X8+0x8c0] ;  /* 0x0008c0000c167984 */ /* 0x000e220000008a00 */
[C---:B-1----:R-:W-:Y:S02]  /*0ec0*/  FFMA R67, R36.reuse, R25, R67 ;  /* 0x0000001924437223 */ /* 0x042fe40000000043 */
[----:B------:R-:W-:Y:S02]  /*0ed0*/  FFMA R69, R36, R29, R69 ;  /* 0x0000001d24457223 */ /* 0x000fe40000000045 */
[-C--:B------:R-:W-:Y:S02]  /*0ee0*/  FFMA R68, R25, R37.reuse, R68 ;  /* 0x0000002519447223 */ /* 0x080fe40000000044 */
[----:B------:R-:W-:Y:S01]  /*0ef0*/  FFMA R58, R29, R37, R58 ;  /* 0x000000251d3a7223 */ /* 0x000fe2000000003a */
[----:B------:R-:W-:Y:S01]  /*0f00*/  LDS.64 R24, [R12.X8+0xb60] ;  /* 0x000b60000c187984 */ /* 0x000fe20000008a00 */
[----:B--2---:R-:W-:-:S02]  /*0f10*/  FFMA R15, R20, R26, R15 ;  /* 0x0000001a140f7223 */ /* 0x004fc4000000000f */
[----:B------:R-:W-:Y:S01]  /*0f20*/  FFMA R45, R20, R30, R45 ;  /* 0x0000001e142d7223 */ /* 0x000fe2000000002d */
[----:B------:R-:W1:Y:S01]  /*0f30*/  LDS.64 R28, [R12.X8+0xaf0] ;  /* 0x000af0000c1c7984 */ /* 0x000e620000008a00 */
[-C--:B------:R-:W-:Y:S02]  /*0f40*/  FFMA R66, R26, R21.reuse, R66 ;  /* 0x000000151a427223 */ /* 0x080fe40000000042 */
[----:B------:R-:W-:Y:S01]  /*0f50*/  FFMA R48, R30, R21, R48 ;  /* 0x000000151e307223 */ /* 0x000fe20000000030 */
[----:B------:R-:W-:Y:S01]  /*0f60*/  LDS.64 R36, [R12.X8+0xa80] ;  /* 0x000a80000c247984 */ /* 0x000fe20000008a00 */
[C---:B---3--:R-:W-:Y:S02]  /*0f70*/  FFMA R43, R18.reuse, R26, R43 ;  /* 0x0000001a122b7223 */ /* 0x048fe4000000002b */
[----:B------:R-:W-:Y:S01]  /*0f80*/  FFMA R33, R18, R30, R33 ;  /* 0x0000001e12217223 */ /* 0x000fe20000000021 */
[----:B------:R-:W2:Y:S01]  /*0f90*/  LDS.64 R20, [R12.X8+0x930] ;  /* 0x000930000c147984 */ /* 0x000ea20000008a00 */
[----:B------:R-:W-:-:S02]  /*0fa0*/  FFMA R56, R26, R19, R56 ;  /* 0x000000131a387223 */ /* 0x000fc40000000038 */
[----:B------:R-:W-:Y:S02]  /*0fb0*/  FFMA R54, R30, R19, R54 ;  /* 0x000000131e367223 */ /* 0x000fe40000000036 */
[C---:B----4-:R-:W-:Y:S01]  /*0fc0*/  FFMA R47, R16.reuse, R26, R47 ;  /* 0x0000001a102f7223 */ /* 0x050fe2000000002f */
[----:B------:R-:W3:Y:S01]  /*0fd0*/  LDS.64 R18, [R12.X8+0x9a0] ;  /* 0x0009a0000c127984 */ /* 0x000ee20000008a00 */
[----:B------:R-:W-:Y:S02]  /*0fe0*/  FFMA R61, R16, R30, R61 ;  /* 0x0000001e103d7223 */ /* 0x000fe4000000003d */
[-C--:B------:R-:W-:Y:S02]  /*0ff0*/  FFMA R46, R26, R17.reuse, R46 ;  /* 0x000000111a2e7223 */ /* 0x080fe4000000002e */
[----:B------:R-:W-:Y:S02]  /*1000*/  FFMA R60, R30, R17, R60 ;  /* 0x000000111e3c7223 */ /* 0x000fe4000000003c */
[C---:B-----5:R-:W-:Y:S01]  /*1010*/  FFMA R57, R34.reuse, R26, R57 ;  /* 0x0000001a22397223 */ /* 0x060fe20000000039 */
[----:B------:R-:W4:Y:S01]  /*1020*/  LDS.64 R16, [R12.X8+0xa10] ;  /* 0x000a10000c107984 */ /* 0x000f220000008a00 */
[----:B------:R-:W-:-:S02]  /*1030*/  FFMA R55, R34, R30, R55 ;  /* 0x0000001e22377223 */ /* 0x000fc40000000037 */
[-C--:B------:R-:W-:Y:S02]  /*1040*/  FFMA R52, R26, R35.reuse, R52 ;  /* 0x000000231a347223 */ /* 0x080fe40000000034 */
[----:B------:R-:W-:Y:S02]  /*1050*/  FFMA R50, R30, R35, R50 ;  /* 0x000000231e327223 */ /* 0x000fe40000000032 */
[----:B------:R-:W5:Y:S01]  /*1060*/  LDS.64 R34, [R12.X8+0xbd0] ;  /* 0x000bd0000c227984 */ /* 0x000f620000008a00 */
[C---:B0-----:R-:W-:Y:S02]  /*1070*/  FFMA R67, R38.reuse, R26, R67 ;  /* 0x0000001a26437223 */ /* 0x041fe40000000043 */
[----:B------:R-:W-:Y:S02]  /*1080*/  FFMA R69, R38, R30, R69 ;  /* 0x0000001e26457223 */ /* 0x000fe40000000045 */
[-C--:B------:R-:W-:Y:S02]  /*1090*/  FFMA R68, R26, R39.reuse, R68 ;  /* 0x000000271a447223 */ /* 0x080fe40000000044 */
[----:B------:R-:W-:-:S02]  /*10a0*/  FFMA R58, R30, R39, R58 ;  /* 0x000000271e3a7223 */ /* 0x000fc4000000003a */
[C---:B------:R-:W-:Y:S01]  /*10b0*/  FFMA R51, R22.reuse, R26, R51 ;  /* 0x0000001a16337223 */ /* 0x040fe20000000033 */
[----:B------:R-:W-:Y:S01]  /*10c0*/  LDS.64 R38, [R12.X8+0xcb0] ;  /* 0x000cb0000c267984 */ /* 0x000fe20000008a00 */
[----:B------:R-:W-:Y:S02]  /*10d0*/  FFMA R49, R22, R30, R49 ;  /* 0x0000001e16317223 */ /* 0x000fe40000000031 */
[-C--:B------:R-:W-:Y:S02]  /*10e0*/  FFMA R44, R26, R23.reuse, R44 ;  /* 0x000000171a2c7223 */ /* 0x080fe4000000002c */
[----:B------:R-:W-:Y:S02]  /*10f0*/  FFMA R42, R30, R23, R42 ;  /* 0x000000171e2a7223 */ /* 0x000fe4000000002a */
[-C--:B-1----:R-:W-:Y:S02]  /*1100*/  FFMA R67, R28, R27.reuse, R67 ;  /* 0x0000001b1c437223 */ /* 0x082fe40000000043 */
[----:B--2---:R-:W-:-:S02]  /*1110*/  FFMA R15, R20, R27, R15 ;  /* 0x0000001b140f7223 */ /* 0x004fc4000000000f */
[----:B------:R-:W-:Y:S02]  /*1120*/  FFMA R45, R20, R31, R45 ;  /* 0x0000001f142d7223 */ /* 0x000fe4000000002d */
[-C--:B------:R-:W-:Y:S02]  /*1130*/  FFMA R66, R27, R21.reuse, R66 ;  /* 0x000000151b427223 */ /* 0x080fe40000000042 */
[----:B------:R-:W-:Y:S02]  /*1140*/  FFMA R48, R31, R21, R48 ;  /* 0x000000151f307223 */ /* 0x000fe40000000030 */
[C---:B---3--:R-:W-:Y:S01]  /*1150*/  FFMA R43, R18.reuse, R27, R43 ;  /* 0x0000001b122b7223 */ /* 0x048fe2000000002b */
[----:B------:R-:W-:Y:S01]  /*1160*/  LDS.128 R20, [R13+0x8210] ;  /* 0x008210000d147984 */ /* 0x000fe20000000c00 */
[----:B------:R-:W-:Y:S02]  /*1170*/  FFMA R33, R18, R31, R33 ;  /* 0x0000001f12217223 */ /* 0x000fe40000000021 */
[----:B------:R-:W-:-:S02]  /*1180*/  FFMA R56, R27, R19, R56 ;  /* 0x000000131b387223 */ /* 0x000fc40000000038 */
[----:B------:R-:W-:Y:S02]  /*1190*/  FFMA R54, R31, R19, R54 ;  /* 0x000000131f367223 */ /* 0x000fe40000000036 */
[C---:B----4-:R-:W-:Y:S02]  /*11a0*/  FFMA R47, R16.reuse, R27, R47 ;  /* 0x0000001b102f7223 */ /* 0x050fe4000000002f */
[----:B------:R-:W-:Y:S02]  /*11b0*/  FFMA R61, R16, R31, R61 ;  /* 0x0000001f103d7223 */ /* 0x000fe4000000003d */
[-C--:B------:R-:W-:Y:S02]  /*11c0*/  FFMA R46, R27, R17.reuse, R46 ;  /* 0x000000111b2e7223 */ /* 0x080fe4000000002e */
[----:B------:R-:W-:Y:S02]  /*11d0*/  FFMA R60, R31, R17, R60 ;  /* 0x000000111f3c7223 */ /* 0x000fe4000000003c */
[----:B------:R-:W-:Y:S01]  /*11e0*/  FFMA R69, R28, R31, R69 ;  /* 0x0000001f1c457223 */ /* 0x000fe20000000045 */
[----:B------:R-:W-:Y:S01]  /*11f0*/  LDS.128 R16, [R13+0x6210] ;  /* 0x006210000d107984 */ /* 0x000fe20000000c00 */
[----:B------:R-:W-:-:S02]  /*1200*/  FFMA R68, R27, R29, R68 ;  /* 0x0000001d1b447223 */ /* 0x000fc40000000044 */
[----:B------:R-:W-:Y:S02]  /*1210*/  FFMA R58, R31, R29, R58 ;  /* 0x0000001d1f3a7223 */ /* 0x000fe4000000003a */
[C---:B------:R-:W-:Y:S01]  /*1220*/  FFMA R57, R24.reuse, R27, R57 ;  /* 0x0000001b18397223 */ /* 0x040fe20000000039 */
[----:B------:R-:W0:Y:S01]  /*1230*/  LDS.64 R28, [R12.X8+0xd20] ;  /* 0x000d20000c1c7984 */ /* 0x000e220000008a00 */
[----:B------:R-:W-:Y:S02]  /*1240*/  FFMA R55, R24, R31, R55 ;  /* 0x0000001f18377223 */ /* 0x000fe40000000037 */
[-C--:B------:R-:W-:Y:S02]  /*1250*/  FFMA R52, R27, R25.reuse, R52 ;  /* 0x000000191b347223 */ /* 0x080fe40000000034 */
[----:B------:R-:W-:Y:S02]  /*1260*/  FFMA R50, R31, R25, R50 ;  /* 0x000000191f327223 */ /* 0x000fe40000000032 */
[C---:B-----5:R-:W-:Y:S01]  /*1270*/  FFMA R51, R34.reuse, R27, R51 ;  /* 0x0000001b22337223 */ /* 0x060fe20000000033 */
[----:B------:R-:W1:Y:S01]  /*1280*/  LDS.64 R24, [R12.X8+0xd90] ;  /* 0x000d90000c187984 */ /* 0x000e620000008a00 */
[----:B------:R-:W-:-:S02]  /*1290*/  FFMA R49, R34, R31, R49 ;  /* 0x0000001f22317223 */ /* 0x000fc40000000031 */
[-C--:B------:R-:W-:Y:S02]  /*12a0*/  FFMA R44, R27, R35.reuse, R44 ;  /* 0x000000231b2c7223 */ /* 0x080fe4000000002c */
[----:B------:R-:W-:Y:S02]  /*12b0*/  FFMA R42, R31, R35, R42 ;  /* 0x000000231f2a7223 */ /* 0x000fe4000000002a */
[----:B------:R-:W2:Y:S01]  /*12c0*/  LDS.64 R34, [R12.X8+0xe70] ;  /* 0x000e70000c227984 */ /* 0x000ea20000008a00 */
[C---:B------:R-:W-:Y:S02]  /*12d0*/  FFMA R63, R40.reuse, R26, R63 ;  /* 0x0000001a283f7223 */ /* 0x040fe4000000003f */
[----:B------:R-:W-:Y:S02]  /*12e0*/  FFMA R65, R40, R30, R65 ;  /* 0x0000001e28417223 */ /* 0x000fe40000000041 */
[-C--:B------:R-:W-:Y:S02]  /*12f0*/  FFMA R62, R26, R41.reuse, R62 ;  /* 0x000000291a3e7223 */ /* 0x080fe4000000003e */
[----:B------:R-:W-:-:S02]  /*1300*/  FFMA R64, R30, R41, R64 ;  /* 0x000000291e407223 */ /* 0x000fc40000000040 */
[C---:B------:R-:W-:Y:S01]  /*1310*/  FFMA R63, R36.reuse, R27, R63 ;  /* 0x0000001b243f7223 */ /* 0x040fe2000000003f */
[----:B------:R-:W3:Y:S01]  /*1320*/  LDS.64 R40, [R12.X8+0xc40] ;  /* 0x000c40000c287984 */ /* 0x000ee20000008a00 */
[----:B------:R-:W-:Y:S02]  /*1330*/  FFMA R65, R36, R31, R65 ;  /* 0x0000001f24417223 */ /* 0x000fe40000000041 */
[-C--:B------:R-:W-:Y:S02]  /*1340*/  FFMA R62, R27, R37.reuse, R62 ;  /* 0x000000251b3e7223 */ /* 0x080fe4000000003e */
[----:B------:R-:W-:Y:S01]  /*1350*/  FFMA R64, R31, R37, R64 ;  /* 0x000000251f407223 */ /* 0x000fe20000000040 */
[----:B------:R-:W-:Y:S04]  /*1360*/  LDS.64 R26, [R12.X8+0xfc0] ;  /* 0x000fc0000c1a7984 */ /* 0x000fe80000008a00 */
[----:B------:R-:W4:Y:S04]  /*1370*/  LDS.64 R36, [R12.X8+0xe00] ;  /* 0x000e00000c247984 */ /* 0x000f280000008a00 */
[----:B------:R-:W5:Y:S01]  /*1380*/  LDS.64 R30, [R12.X8+0xee0] ;  /* 0x000ee0000c1e7984 */ /* 0x000f620000008a00 */
[----:B0-----:R-:W-:-:S02]  /*1390*/  FFMA R47, R16, R28, R47 ;  /* 0x0000001c102f7223 */ /* 0x001fc4000000002f */
[----:B------:R-:W-:Y:S02]  /*13a0*/  FFMA R61, R20, R28, R61 ;  /* 0x0000001c143d7223 */ /* 0x000fe4000000003d */
[-C--:B------:R-:W-:Y:S02]  /*13b0*/  FFMA R46, R16, R29.reuse, R46 ;  /* 0x0000001d102e7223 */ /* 0x080fe4000000002e */
[----:B------:R-:W-:Y:S02]  /*13c0*/  FFMA R60, R20, R29, R60 ;  /* 0x0000001d143c7223 */ /* 0x000fe4000000003c */
[-C--:B-1----:R-:W-:Y:S01]  /*13d0*/  FFMA R63, R16, R24.reuse, R63 ;  /* 0x00000018103f7223 */ /* 0x082fe2000000003f */
[----:B------:R-:W0:Y:S01]  /*13e0*/  LDS.64 R28, [R12.X8+0xf50] ;  /* 0x000f50000c1c7984 */ /* 0x000e220000008a00 */
[----:B------:R-:W-:Y:S02]  /*13f0*/  FFMA R65, R20, R24, R65 ;  /* 0x0000001814417223 */ /* 0x000fe40000000041 */
[----:B------:R-:W-:-:S02]  /*1400*/  FFMA R62, R16, R25, R62 ;  /* 0x00000019103e7223 */ /* 0x000fc4000000003e */
[----:B------:R-:W-:Y:S02]  /*1410*/  FFMA R64, R20, R25, R64 ;  /* 0x0000001914407223 */ /* 0x000fe40000000040 */
[-C--:B--2---:R-:W-:Y:S01]  /*1420*/  FFMA R57, R16, R34.reuse, R57 ;  /* 0x0000002210397223 */ /* 0x084fe20000000039 */
[----:B------:R-:W1:Y:S01]  /*1430*/  LDS.64 R24, [R12.X8+0x1030] ;  /* 0x001030000c187984 */ /* 0x000e620000008a00 */
[----:B------:R-:W-:Y:S02]  /*1440*/  FFMA R55, R20, R34, R55 ;  /* 0x0000002214377223 */ /* 0x000fe40000000037 */
[-C--:B------:R-:W-:Y:S02]  /*1450*/  FFMA R52, R16, R35.reuse, R52 ;  /* 0x0000002310347223 */ /* 0x080fe40000000034 */
[----:B------:R-:W-:Y:S02]  /*1460*/  FFMA R50, R20, R35, R50 ;  /* 0x0000002314327223 */ /* 0x000fe40000000032 */
[----:B------:R-:W2:Y:S01]  /*1470*/  LDS.64 R34, [R12.X8+0x1180] ;  /* 0x001180000c227984 */ /* 0x000ea20000008a00 */
[----:B---3--:R-:W-:-:S02]  /*1480*/  FFMA R15, R16, R40, R15 ;  /* 0x00000028100f7223 */ /* 0x008fc4000000000f */
[----:B------:R-:W-:Y:S02]  /*1490*/  FFMA R45, R40, R20, R45 ;  /* 0x00000014282d7223 */ /* 0x000fe4000000002d */
[-C--:B------:R-:W-:Y:S02]  /*14a0*/  FFMA R66, R16, R41.reuse, R66 ;  /* 0x0000002910427223 */ /* 0x080fe40000000042 */
[----:B------:R-:W-:Y:S02]  /*14b0*/  FFMA R48, R20, R41, R48 ;  /* 0x0000002914307223 */ /* 0x000fe40000000030 */
[-C--:B------:R-:W-:Y:S01]  /*14c0*/  FFMA R43, R16, R38.reuse, R43 ;  /* 0x00000026102b7223 */ /* 0x080fe2000000002b */
[----:B------:R-:W-:Y:S01]  /*14d0*/  LDS.64 R40, [R12.X8+0x13b0] ;  /* 0x0013b0000c287984 */ /* 0x000fe20000008a00 */
[----:B------:R-:W-:Y:S02]  /*14e0*/  FFMA R33, R20, R38, R33 ;  /* 0x0000002614217223 */ /* 0x000fe40000000021 */
[----:B------:R-:W-:-:S02]  /*14f0*/  FFMA R56, R16, R39, R56 ;  /* 0x0000002710387223 */ /* 0x000fc40000000038 */
[----:B------:R-:W-:Y:S02]  /*1500*/  FFMA R54, R20, R39, R54 ;  /* 0x0000002714367223 */ /* 0x000fe40000000036 */
[-C--:B----4-:R-:W-:Y:S01]  /*1510*/  FFMA R67, R16, R36.reuse, R67 ;  /* 0x0000002410437223 */ /* 0x090fe20000000043 */
[----:B------:R-:W3:Y:S01]  /*1520*/  LDS.64 R38, [R12.X8+0x10a0] ;  /* 0x0010a0000c267984 */ /* 0x000ee20000008a00 */
[----:B------:R-:W-:Y:S02]  /*1530*/  FFMA R69, R20, R36, R69 ;  /* 0x0000002414457223 */ /* 0x000fe40000000045 */
[-C--:B------:R-:W-:Y:S02]  /*1540*/  FFMA R68, R16, R37.reuse, R68 ;  /* 0x0000002510447223 */ /* 0x080fe40000000044 */
[----:B------:R-:W-:Y:S02]  /*1550*/  FFMA R58, R20, R37, R58 ;  /* 0x00000025143a7223 */ /* 0x000fe4000000003a */
[----:B------:R-:W4:Y:S01]  /*1560*/  LDS.64 R36, [R12.X8+0x1110] ;  /* 0x001110000c247984 */ /* 0x000f220000008a00 */
[----:B-----5:R-:W-:-:S02]  /*1570*/  FFMA R51, R16, R30, R51 ;  /* 0x0000001e10337223 */ /* 0x020fc40000000033 */
[----:B------:R-:W-:Y:S02]  /*1580*/  FFMA R49, R20, R30, R49 ;  /* 0x0000001e14317223 */ /* 0x000fe40000000031 */
[-C--:B------:R-:W-:Y:S02]  /*1590*/  FFMA R44, R16, R31.reuse, R44 ;  /* 0x0000001f102c7223 */ /* 0x080fe4000000002c */
[----:B------:R-:W-:Y:S02]  /*15a0*/  FFMA R42, R20, R31, R42 ;  /* 0x0000001f142a7223 */ /* 0x000fe4000000002a */
[C---:B0-----:R-:W-:Y:S01]  /*15b0*/  FFMA R15, R28.reuse, R17, R15 ;  /* 0x000000111c0f7223 */ /* 0x041fe2000000000f */
[----:B------:R-:W0:Y:S01]  /*15c0*/  LDS.64 R30, [R12.X8+0x11f0] ;  /* 0x0011f0000c1e7984 */ /* 0x000e220000008a00 */
[----:B------:R-:W-:Y:S02]  /*15d0*/  FFMA R45, R28, R21, R45 ;  /* 0x000000151c2d7223 */ /* 0x000fe4000000002d */
[----:B------:R-:W-:-:S02]  /*15e0*/  FFMA R66, R17, R29, R66 ;  /* 0x0000001d11427223 */ /* 0x000fc40000000042 */
[----:B------:R-:W-:Y:S02]  /*15f0*/  FFMA R48, R21, R29, R48 ;  /* 0x0000001d15307223 */ /* 0x000fe40000000030 */
[C---:B------:R-:W-:Y:S01]  /*1600*/  FFMA R43, R26.reuse, R17, R43 ;  /* 0x000000111a2b7223 */ /* 0x040fe2000000002b */
[----:B------:R-:W5:Y:S01]  /*1610*/  LDS.64 R28, [R12.X8+0x1260] ;  /* 0x001260000c1c7984 */ /* 0x000f620000008a00 */
[----:B------:R-:W-:Y:S02]  /*1620*/  FFMA R33, R26, R21, R33 ;  /* 0x000000151a217223 */ /* 0x000fe40000000021 */
[-C--:B------:R-:W-:Y:S02]  /*1630*/  FFMA R56, R17, R27.reuse, R56 ;  /* 0x0000001b11387223 */ /* 0x080fe40000000038 */
[----:B------:R-:W-:Y:S02]  /*1640*/  FFMA R54, R21, R27, R54 ;  /* 0x0000001b15367223 */ /* 0x000fe40000000036 */
[C---:B-1----:R-:W-:Y:S01]  /*1650*/  FFMA R47, R24.reuse, R17, R47 ;  /* 0x00000011182f7223 */ /* 0x042fe2000000002f */
[----:B------:R-:W1:Y:S01]  /*1660*/  LDS.64 R26, [R12.X8+0x12d0] ;  /* 0x0012d0000c1a7984 */ /* 0x000e620000008a00 */
[----:B------:R-:W-:-:S02]  /*1670*/  FFMA R61, R24, R21, R61 ;  /* 0x00000015183d7223 */ /* 0x000fc4000000003d */
[-C--:B------:R-:W-:Y:S02]  /*1680*/  FFMA R46, R17, R25.reuse, R46 ;  /* 0x00000019112e7223 */ /* 0x080fe4000000002e */
[----:B------:R-:W-:Y:S02]  /*1690*/  FFMA R60, R21, R25, R60 ;  /* 0x00000019153c7223 */ /* 0x000fe4000000003c */
[C---:B--2---:R-:W-:Y:S01]  /*16a0*/  FFMA R57, R34.reuse, R17, R57 ;  /* 0x0000001122397223 */ /* 0x044fe20000000039 */
[----:B------:R-:W2:Y:S01]  /*16b0*/  LDS.64 R24, [R12.X8+0x1340] ;  /* 0x001340000c187984 */ /* 0x000ea20000008a00 */
[----:B------:R-:W-:Y:S02]  /*16c0*/  FFMA R55, R34, R21, R55 ;  /* 0x0000001522377223 */ /* 0x000fe40000000037 */
[-C--:B------:R-:W-:Y:S02]  /*16d0*/  FFMA R52, R17, R35.reuse, R52 ;  /* 0x0000002311347223 */ /* 0x080fe40000000034 */
[----:B------:R-:W-:-:S02]  /*16e0*/  FFMA R50, R21, R35, R50 ;  /* 0x0000002315327223 */ /* 0x000fc40000000032 */
[----:B------:R-:W2:Y:S01]  /*16f0*/  LDS.64 R34, [R12.X8+0x1490] ;  /* 0x001490000c227984 */ /* 0x000ea20000008a00 */
[C---:B---3--:R-:W-:Y:S02]  /*1700*/  FFMA R63, R38.reuse, R17, R63 ;  /* 0x00000011263f7223 */ /* 0x048fe4000000003f */
[----:B------:R-:W-:Y:S02]  /*1710*/  FFMA R65, R38, R21, R65 ;  /* 0x0000001526417223 */ /* 0x000fe40000000041 */
[-C--:B------:R-:W-:Y:S02]  /*1720*/  FFMA R62, R17, R39.reuse, R62 ;  /* 0x00000027113e7223 */ /* 0x080fe4000000003e */
[----:B------:R-:W-:Y:S02]  /*1730*/  FFMA R64, R21, R39, R64 ;  /* 0x0000002715407223 */ /* 0x000fe40000000040 */
[C---:B----4-:R-:W-:Y:S01]  /*1740*/  FFMA R67, R36.reuse, R17, R67 ;  /* 0x0000001124437223 */ /* 0x050fe20000000043 */
[----:B------:R-:W3:Y:S01]  /*1750*/  LDS.64 R38, [R12.X8+0x1420] ;  /* 0x001420000c267984 */ /* 0x000ee20000008a00 */
[----:B------:R-:W-:-:S02]  /*1760*/  FFMA R69, R36, R21, R69 ;  /* 0x0000001524457223 */ /* 0x000fc40000000045 */
[-C--:B------:R-:W-:Y:S02]  /*1770*/  FFMA R68, R17, R37.reuse, R68 ;  /* 0x0000002511447223 */ /* 0x080fe40000000044 */
[----:B------:R-:W-:Y:S02]  /*1780*/  FFMA R58, R21, R37, R58 ;  /* 0x00000025153a7223 */ /* 0x000fe4000000003a */
[----:B------:R-:W4:Y:S01]  /*1790*/  LDS.64 R36, [R12.X8+0x1500] ;  /* 0x001500000c247984 */ /* 0x000f220000008a00 */
[C---:B0-----:R-:W-:Y:S02]  /*17a0*/  FFMA R51, R30.reuse, R17, R51 ;  /* 0x000000111e337223 */ /* 0x041fe40000000033 */
[----:B------:R-:W-:Y:S02]  /*17b0*/  FFMA R49, R30, R21, R49 ;  /* 0x000000151e317223 */ /* 0x000fe40000000031 */
[-C--:B------:R-:W-:Y:S02]  /*17c0*/  FFMA R44, R17, R31.reuse, R44 ;  /* 0x0000001f112c7223 */ /* 0x080fe4000000002c */
[----:B------:R-:W-:Y:S01]  /*17d0*/  FFMA R42, R21, R31, R42 ;  /* 0x0000001f152a7223 */ /* 0x000fe2000000002a */
[----:B------:R-:W-:Y:S01]  /*17e0*/  LDS.64 R16, [R12.X8+0x17a0] ;  /* 0x0017a0000c107984 */ /* 0x000fe20000008a00 */
[----:B-----5:R-:W-:-:S02]  /*17f0*/  FFMA R15, R28, R18, R15 ;  /* 0x000000121c0f7223 */ /* 0x020fc4000000000f */
[----:B------:R-:W-:Y:S01]  /*1800*/  FFMA R45, R28, R22, R45 ;  /* 0x000000161c2d7223 */ /* 0x000fe2000000002d */
[----:B------:R-:W0:Y:S01]  /*1810*/  LDS.64 R30, [R12.X8+0x1570] ;  /* 0x001570000c1e7984 */ /* 0x000e220000008a00 */
[-C--:B------:R-:W-:Y:S02]  /*1820*/  FFMA R66, R18, R29.reuse, R66 ;  /* 0x0000001d12427223 */ /* 0x080fe40000000042 */
[----:B------:R-:W-:Y:S01]  /*1830*/  FFMA R48, R22, R29, R48 ;  /* 0x0000001d16307223 */ /* 0x000fe20000000030 */
[----:B------:R-:W-:Y:S01]  /*1840*/  LDS.64 R20, [R12.X8+0x1730] ;  /* 0x001730000c147984 */ /* 0x000fe20000008a00 */
[C---:B-1----:R-:W-:Y:S02]  /*1850*/  FFMA R43, R26.reuse, R18, R43 ;  /* 0x000000121a2b7223 */ /* 0x042fe4000000002b */
[----:B------:R-:W-:Y:S01]  /*1860*/  FFMA R33, R26, R22, R33 ;  /* 0x000000161a217223 */ /* 0x000fe20000000021 */
[----:B------:R-:W1:Y:S01]  /*1870*/  LDS.64 R28, [R12.X8+0x15e0] ;  /* 0x0015e0000c1c7984 */ /* 0x000e620000008a00 */
[----:B------:R-:W-:-:S02]  /*1880*/  FFMA R56, R18, R27, R56 ;  /* 0x0000001b12387223 */ /* 0x000fc40000000038 */
[----:B------:R-:W-:Y:S02]  /*1890*/  FFMA R54, R22, R27, R54 ;  /* 0x0000001b16367223 */ /* 0x000fe40000000036 */
[C---:B--2---:R-:W-:Y:S01]  /*18a0*/  FFMA R47, R24.reuse, R18, R47 ;  /* 0x00000012182f7223 */ /* 0x044fe2000000002f */
[----:B------:R-:W2:Y:S01]  /*18b0*/  LDS.64 R26, [R12.X8+0x1650] ;  /* 0x001650000c1a7984 */ /* 0x000ea20000008a00 */
[----:B------:R-:W-:Y:S02]  /*18c0*/  FFMA R61, R24, R22, R61 ;  /* 0x00000016183d7223 */ /* 0x000fe4000000003d */
[-C--:B------:R-:W-:Y:S02]  /*18d0*/  FFMA R46, R18, R25.reuse, R46 ;  /* 0x00000019122e7223 */ /* 0x080fe4000000002e */
[----:B------:R-:W-:Y:S02]  /*18e0*/  FFMA R60, R22, R25, R60 ;  /* 0x00000019163c7223 */ /* 0x000fe4000000003c */
[C---:B------:R-:W-:Y:S01]  /*18f0*/  FFMA R57, R34.reuse, R18, R57 ;  /* 0x0000001222397223 */ /* 0x040fe20000000039 */
[----:B------:R-:W5:Y:S01]  /*1900*/  LDS.64 R24, [R12.X8+0x16c0] ;  /* 0x0016c0000c187984 */ /* 0x000f620000008a00 */
        /* <DEDUP_REMOVED lines=8> */
[C---:B---3--:R-:W-:Y:S01]  /*1990*/  FFMA R67, R38.reuse, R18, R67 ;  /* 0x0000001226437223 */ /* 0x048fe20000000043 */
[----:B------:R-:W-:Y:S01]  /*19a0*/  LDS.64 R40, [R12.X8+0x1880] ;  /* 0x001880000c287984 */ /* 0x000fe20000008a00 */
[----:B------:R-:W-:Y:S02]  /*19b0*/  FFMA R69, R38, R22, R69 ;  /* 0x0000001626457223 */ /* 0x000fe40000000045 */
[-C--:B------:R-:W-:Y:S02]  /*19c0*/  FFMA R68, R18, R39.reuse, R68 ;  /* 0x0000002712447223 */ /* 0x080fe40000000044 */
[----:B------:R-:W-:Y:S02]  /*19d0*/  FFMA R58, R22, R39, R58 ;  /* 0x00000027163a7223 */ /* 0x000fe4000000003a */
[C---:B----4-:R-:W-:Y:S01]  /*19e0*/  FFMA R51, R36.reuse, R18, R51 ;  /* 0x0000001224337223 */ /* 0x050fe20000000033 */
[----:B------:R-:W-:Y:S01]  /*19f0*/  LDS.64 R38, [R12.X8+0x18f0] ;  /* 0x0018f0000c267984 */ /* 0x000fe20000008a00 */
[----:B------:R-:W-:-:S02]  /*1a00*/  FFMA R49, R36, R22, R49 ;  /* 0x0000001624317223 */ /* 0x000fc40000000031 */
[-C--:B------:R-:W-:Y:S02]  /*1a10*/  FFMA R44, R18, R37.reuse, R44 ;  /* 0x00000025122c7223 */ /* 0x080fe4000000002c */
[----:B------:R-:W-:Y:S02]  /*1a20*/  FFMA R42, R22, R37, R42 ;  /* 0x00000025162a7223 */ /* 0x000fe4000000002a */
[C---:B0-----:R-:W-:Y:S01]  /*1a30*/  FFMA R15, R30.reuse, R19, R15 ;  /* 0x000000131e0f7223 */ /* 0x041fe2000000000f */
[----:B------:R-:W-:Y:S01]  /*1a40*/  LDS.64 R36, [R12.X8+0x1a40] ;  /* 0x001a40000c247984 */ /* 0x000fe20000008a00 */
[----:B------:R-:W-:Y:S02]  /*1a50*/  FFMA R45, R30, R23, R45 ;  /* 0x000000171e2d7223 */ /* 0x000fe4000000002d */
[-C--:B------:R-:W-:Y:S02]  /*1a60*/  FFMA R66, R19, R31.reuse, R66 ;  /* 0x0000001f13427223 */ /* 0x080fe40000000042 */
[----:B------:R-:W-:-:S02]  /*1a70*/  FFMA R48, R23, R31, R48 ;  /* 0x0000001f17307223 */ /* 0x000fc40000000030 */
[C---:B-1----:R-:W-:Y:S02]  /*1a80*/  FFMA R43, R28.reuse, R19, R43 ;  /* 0x000000131c2b7223 */ /* 0x042fe4000000002b */
[----:B------:R-:W-:Y:S02]  /*1a90*/  FFMA R33, R28, R23, R33 ;  /* 0x000000171c217223 */ /* 0x000fe40000000021 */
[-C--:B------:R-:W-:Y:S02]  /*1aa0*/  FFMA R56, R19, R29.reuse, R56 ;  /* 0x0000001d13387223 */ /* 0x080fe40000000038 */
[----:B------:R-:W-:Y:S02]  /*1ab0*/  FFMA R54, R23, R29, R54 ;  /* 0x0000001d17367223 */ /* 0x000fe40000000036 */
[C---:B--2---:R-:W-:Y:S01]  /*1ac0*/  FFMA R47, R26.reuse, R19, R47 ;  /* 0x000000131a2f7223 */ /* 0x044fe2000000002f */
[----:B------:R-:W0:Y:S01]  /*1ad0*/  LDS.128 R28, [R13+0x8220] ;  /* 0x008220000d1c7984 */ /* 0x000e220000000c00 */
[----:B------:R-:W-:-:S02]  /*1ae0*/  FFMA R61, R26, R23, R61 ;  /* 0x000000171a3d7223 */ /* 0x000fc4000000003d */
[-C--:B------:R-:W-:Y:S02]  /*1af0*/  FFMA R46, R19, R27.reuse, R46 ;  /* 0x0000001b132e7223 */ /* 0x080fe4000000002e */
[----:B------:R-:W-:Y:S02]  /*1b00*/  FFMA R60, R23, R27, R60 ;  /* 0x0000001b173c7223 */ /* 0x000fe4000000003c */
[C---:B-----5:R-:W-:Y:S02]  /*1b10*/  FFMA R63, R24.reuse, R19, R63 ;  /* 0x00000013183f7223 */ /* 0x060fe4000000003f */
[----:B------:R-:W-:Y:S02]  /*1b20*/  FFMA R65, R24, R23, R65 ;  /* 0x0000001718417223 */ /* 0x000fe40000000041 */
[-C--:B------:R-:W-:Y:S02]  /*1b30*/  FFMA R62, R19, R25.reuse, R62 ;  /* 0x00000019133e7223 */ /* 0x080fe4000000003e */
[----:B------:R-:W-:-:S02]  /*1b40*/  FFMA R64, R23, R25, R64 ;  /* 0x0000001917407223 */ /* 0x000fc40000000040 */
[C---:B------:R-:W-:Y:S01]  /*1b50*/  FFMA R67, R20.reuse, R19, R67 ;  /* 0x0000001314437223 */ /* 0x040fe20000000043 */
[----:B------:R-:W1:Y:S01]  /*1b60*/  LDS.128 R24, [R13+0x6220] ;  /* 0x006220000d187984 */ /* 0x000e620000000c00 */
[----:B------:R-:W-:Y:S02]  /*1b70*/  FFMA R69, R20, R23, R69 ;  /* 0x0000001714457223 */ /* 0x000fe40000000045 */
[-C--:B------:R-:W-:Y:S02]  /*1b80*/  FFMA R68, R19, R21.reuse, R68 ;  /* 0x0000001513447223 */ /* 0x080fe40000000044 */
[----:B------:R-:W-:Y:S02]  /*1b90*/  FFMA R58, R23, R21, R58 ;  /* 0x00000015173a7223 */ /* 0x000fe4000000003a */
[C---:B------:R-:W-:Y:S01]  /*1ba0*/  FFMA R57, R16.reuse, R19, R57 ;  /* 0x0000001310397223 */ /* 0x040fe20000000039 */
[----:B------:R-:W2:Y:S01]  /*1bb0*/  LDS.64 R20, [R12.X8+0x1960] ;  /* 0x001960000c147984 */ /* 0x000ea20000008a00 */
[----:B------:R-:W-:-:S02]  /*1bc0*/  FFMA R55, R16, R23, R55 ;  /* 0x0000001710377223 */ /* 0x000fc40000000037 */
[-C--:B------:R-:W-:Y:S02]  /*1bd0*/  FFMA R52, R19, R17.reuse, R52 ;  /* 0x0000001113347223 */ /* 0x080fe40000000034 */
[----:B------:R-:W-:Y:S02]  /*1be0*/  FFMA R50, R23, R17, R50 ;  /* 0x0000001117327223 */ /* 0x000fe40000000032 */
        /* <DEDUP_REMOVED lines=9> */
[C---:B------:R-:W-:Y:S02]  /*1c80*/  FFMA R54, R28.reuse, R39, R54 ;  /* 0x000000271c367223 */ /* 0x040fe40000000036 */
[C---:B------:R-:W-:Y:S02]  /*1c90*/  FFMA R69, R28.reuse, R36, R69 ;  /* 0x000000241c457223 */ /* 0x040fe40000000045 */
[----:B------:R-:W-:Y:S02]  /*1ca0*/  FFMA R58, R28, R37, R58 ;  /* 0x000000251c3a7223 */ /* 0x000fe4000000003a */
[C---:B-1----:R-:W-:Y:S02]  /*1cb0*/  FFMA R43, R24.reuse, R38, R43 ;  /* 0x00000026182b7223 */ /* 0x042fe4000000002b */
[C---:B------:R-:W-:Y:S02]  /*1cc0*/  FFMA R56, R24.reuse, R39, R56 ;  /* 0x0000002718387223 */ /* 0x040fe40000000038 */
[C---:B------:R-:W-:Y:S01]  /*1cd0*/  FFMA R67, R24.reuse, R36, R67 ;  /* 0x0000002418437223 */ /* 0x040fe20000000043 */
[----:B------:R-:W-:Y:S01]  /*1ce0*/  LDS.64 R38, [R12.X8+0x1ce0] ;  /* 0x001ce0000c267984 */ /* 0x000fe20000008a00 */
[----:B------:R-:W-:-:S02]  /*1cf0*/  FFMA R68, R24, R37, R68 ;  /* 0x0000002518447223 */ /* 0x000fc40000000044 */
[-C--:B--2---:R-:W-:Y:S01]  /*1d00*/  FFMA R47, R24, R20.reuse, R47 ;  /* 0x00000014182f7223 */ /* 0x084fe2000000002f */
[----:B------:R-:W-:Y:S01]  /*1d10*/  LDS.64 R36, [R12.X8+0x1dc0] ;  /* 0x001dc0000c247984 */ /* 0x000fe20000008a00 */
[----:B------:R-:W-:Y:S02]  /*1d20*/  FFMA R61, R28, R20, R61 ;  /* 0x000000141c3d7223 */ /* 0x000fe4000000003d */
[-C--:B------:R-:W-:Y:S02]  /*1d30*/  FFMA R46, R24, R21.reuse, R46 ;  /* 0x00000015182e7223 */ /* 0x080fe4000000002e */
[----:B------:R-:W-:Y:S02]  /*1d40*/  FFMA R60, R28, R21, R60 ;  /* 0x000000151c3c7223 */ /* 0x000fe4000000003c */
[-C--:B---3--:R-:W-:Y:S01]  /*1d50*/  FFMA R63, R24, R16.reuse, R63 ;  /* 0x00000010183f7223 */ /* 0x088fe2000000003f */
[----:B------:R-:W0:Y:S01]  /*1d60*/  LDS.64 R20, [R12.X8+0x1b90] ;  /* 0x001b90000c147984 */ /* 0x000e220000008a00 */
[----:B------:R-:W-:-:S02]  /*1d70*/  FFMA R65, R28, R16, R65 ;  /* 0x000000101c417223 */ /* 0x000fc40000000041 */
[-C--:B------:R-:W-:Y:S02]  /*1d80*/  FFMA R62, R24, R17.reuse, R62 ;  /* 0x00000011183e7223 */ /* 0x080fe4000000003e */
[----:B------:R-:W-:Y:S02]  /*1d90*/  FFMA R64, R28, R17, R64 ;  /* 0x000000111c407223 */ /* 0x000fe40000000040 */
[----:B------:R-:W1:Y:S01]  /*1da0*/  LDS.64 R16, [R12.X8+0x1c70] ;  /* 0x001c70000c107984 */ /* 0x000e620000008a00 */
[-C--:B----4-:R-:W-:Y:S02]  /*1db0*/  FFMA R57, R24, R34.reuse, R57 ;  /* 0x0000002218397223 */ /* 0x090fe40000000039 */
[----:B------:R-:W-:Y:S02]  /*1dc0*/  FFMA R55, R28, R34, R55 ;  /* 0x000000221c377223 */ /* 0x000fe40000000037 */
[-C--:B------:R-:W-:Y:S02]  /*1dd0*/  FFMA R52, R24, R35.reuse, R52 ;  /* 0x0000002318347223 */ /* 0x080fe40000000034 */
[----:B------:R-:W-:-:S02]  /*1de0*/  FFMA R50, R28, R35, R50 ;  /* 0x000000231c327223 */ /* 0x000fc40000000032 */
[-C--:B-----5:R-:W-:Y:S01]  /*1df0*/  FFMA R51, R24, R22.reuse, R51 ;  /* 0x0000001618337223 */ /* 0x0a0fe20000000033 */
[----:B------:R-:W2:Y:S01]  /*1e00*/  LDS.64 R34, [R12.X8+0x1d50] ;  /* 0x001d50000c227984 */ /* 0x000ea20000008a00 */
[----:B------:R-:W-:Y:S02]  /*1e10*/  FFMA R49, R28, R22, R49 ;  /* 0x000000161c317223 */ /* 0x000fe40000000031 */
[-C--:B------:R-:W-:Y:S02]  /*1e20*/  FFMA R44, R24, R23.reuse, R44 ;  /* 0x00000017182c7223 */ /* 0x080fe4000000002c */
[----:B------:R-:W-:Y:S02]  /*1e30*/  FFMA R42, R28, R23, R42 ;  /* 0x000000171c2a7223 */ /* 0x000fe4000000002a */
[----:B------:R-:W3:Y:S01]  /*1e40*/  LDS.64 R22, [R12.X8+0x1e30] ;  /* 0x001e30000c167984 */ /* 0x000ee20000008a00 */
[----:B------:R-:W-:Y:S02]  /*1e50*/  FFMA R15, R24, R40, R15 ;  /* 0x00000028180f7223 */ /* 0x000fe4000000000f */
[----:B------:R-:W-:-:S02]  /*1e60*/  FFMA R45, R40, R28, R45 ;  /* 0x0000001c282d7223 */ /* 0x000fc4000000002d */
[-C--:B------:R-:W-:Y:S02]  /*1e70*/  FFMA R66, R24, R41.reuse, R66 ;  /* 0x0000002918427223 */ /* 0x080fe40000000042 */
[----:B------:R-:W-:Y:S02]  /*1e80*/  FFMA R48, R28, R41, R48 ;  /* 0x000000291c307223 */ /* 0x000fe40000000030 */
[C---:B------:R-:W-:Y:S01]  /*1e90*/  FFMA R43, R18.reuse, R25, R43 ;  /* 0x00000019122b7223 */ /* 0x040fe2000000002b */
[----:B------:R-:W-:Y:S01]  /*1ea0*/  LDS.64 R40, [R12.X8+0x24c0] ;  /* 0x0024c0000c287984 */ /* 0x000fe20000008a00 */
[----:B------:R-:W-:Y:S02]  /*1eb0*/  FFMA R33, R18, R29, R33 ;  /* 0x0000001d12217223 */ /* 0x000fe40000000021 */
[----:B------:R-:W-:Y:S02]  /*1ec0*/  FFMA R56, R25, R19, R56 ;  /* 0x0000001319387223 */ /* 0x000fe40000000038 */
[----:B0-----:R-:W-:-:S02]  /*1ed0*/  FFMA R15, R20, R25, R15 ;  /* 0x00000019140f7223 */ /* 0x001fc4000000000f */
[----:B------:R-:W-:Y:S02]  /*1ee0*/  FFMA R45, R20, R29, R45 ;  /* 0x0000001d142d7223 */ /* 0x000fe4000000002d */
[-C--:B------:R-:W-:Y:S02]  /*1ef0*/  FFMA R66, R25, R21.reuse, R66 ;  /* 0x0000001519427223 */ /* 0x080fe40000000042 */
[C---:B------:R-:W-:Y:S02]  /*1f00*/  FFMA R48, R29.reuse, R21, R48 ;  /* 0x000000151d307223 */ /* 0x040fe40000000030 */
[----:B------:R-:W-:Y:S01]  /*1f10*/  FFMA R54, R29, R19, R54 ;  /* 0x000000131d367223 */ /* 0x000fe20000000036 */
[----:B------:R-:W0:Y:S01]  /*1f20*/  LDS.64 R20, [R12.X8+0x1ea0] ;  /* 0x001ea0000c147984 */ /* 0x000e220000008a00 */
[C---:B-1----:R-:W-:Y:S02]  /*1f30*/  FFMA R47, R16.reuse, R25, R47 ;  /* 0x00000019102f7223 */ /* 0x042fe4000000002f */
[----:B------:R-:W-:Y:S01]  /*1f40*/  FFMA R61, R16, R29, R61 ;  /* 0x0000001d103d7223 */ /* 0x000fe2000000003d */
[----:B------:R-:W1:Y:S01]  /*1f50*/  LDS.64 R18, [R12.X8+0x1f10] ;  /* 0x001f10000c127984 */ /* 0x000e620000008a00 */
[----:B------:R-:W-:-:S02]  /*1f60*/  FFMA R46, R25, R17, R46 ;  /* 0x00000011192e7223 */ /* 0x000fc4000000002e */
[----:B------:R-:W-:Y:S02]  /*1f70*/  FFMA R60, R29, R17, R60 ;  /* 0x000000111d3c7223 */ /* 0x000fe4000000003c */
[----:B------:R-:W-:Y:S01]  /*1f80*/  FFMA R63, R38, R25, R63 ;  /* 0x00000019263f7223 */ /* 0x000fe2000000003f */
[----:B------:R-:W4:Y:S01]  /*1f90*/  LDS.64 R16, [R12.X8+0x1f80] ;  /* 0x001f80000c107984 */ /* 0x000f220000008a00 */
[C---:B------:R-:W-:Y:S02]  /*1fa0*/  FFMA R62, R25.reuse, R39, R62 ;  /* 0x00000027193e7223 */ /* 0x040fe4000000003e */
[----:B--2---:R-:W-:Y:S02]  /*1fb0*/  FFMA R67, R34, R25, R67 ;  /* 0x0000001922437223 */ /* 0x004fe40000000043 */
[----:B------:R-:W-:Y:S02]  /*1fc0*/  FFMA R68, R25, R35, R68 ;  /* 0x0000002319447223 */ /* 0x000fe40000000044 */
[----:B------:R-:W-:-:S02]  /*1fd0*/  FFMA R57, R36, R25, R57 ;  /* 0x0000001924397223 */ /* 0x000fc40000000039 */
[C---:B------:R-:W-:Y:S02]  /*1fe0*/  FFMA R52, R25.reuse, R37, R52 ;  /* 0x0000002519347223 */ /* 0x040fe40000000034 */
[----:B---3--:R-:W-:Y:S02]  /*1ff0*/  FFMA R51, R22, R25, R51 ;  /* 0x0000001916337223 */ /* 0x008fe40000000033 */
[----:B------:R-:W-:Y:S02]  /*2000*/  FFMA R44, R25, R23, R44 ;  /* 0x00000017192c7223 */ /* 0x000fe4000000002c */
[----:B------:R-:W2:Y:S01]  /*2010*/  LDS.64 R24, [R12.X8+0x20d0] ;  /* 0x0020d0000c187984 */ /* 0x000ea20000008a00 */
[----:B------:R-:W-:Y:S02]  /*2020*/  FFMA R69, R34, R29, R69 ;  /* 0x0000001d22457223 */ /* 0x000fe40000000045 */
[C---:B------:R-:W-:Y:S02]  /*2030*/  FFMA R58, R29.reuse, R35, R58 ;  /* 0x000000231d3a7223 */ /* 0x040fe4000000003a */
[----:B------:R-:W-:Y:S01]  /*2040*/  FFMA R55, R36, R29, R55 ;  /* 0x0000001d24377223 */ /* 0x000fe20000000037 */
[----:B------:R-:W3:Y:S01]  /*2050*/  LDS.64 R34, [R12.X8+0x2060] ;  /* 0x002060000c227984 */ /* 0x000ee20000008a00 */
[----:B------:R-:W-:-:S02]  /*2060*/  FFMA R50, R29, R37, R50 ;  /* 0x000000251d327223 */ /* 0x000fc40000000032 */
[----:B------:R-:W-:Y:S01]  /*2070*/  FFMA R65, R38, R29, R65 ;  /* 0x0000001d26417223 */ /* 0x000fe20000000041 */
[----:B------:R-:W-:Y:S01]  /*2080*/  LDS.64 R36, [R12.X8+0x2300] ;  /* 0x002300000c247984 */ /* 0x000fe20000008a00 */
[C---:B------:R-:W-:Y:S02]  /*2090*/  FFMA R64, R29.reuse, R39, R64 ;  /* 0x000000271d407223 */ /* 0x040fe40000000040 */
[----:B------:R-:W-:Y:S01]  /*20a0*/  FFMA R49, R22, R29, R49 ;  /* 0x0000001d16317223 */ /* 0x000fe20000000031 */
[----:B------:R-:W-:Y:S01]  /*20b0*/  LDS.64 R38, [R12.X8+0x1ff0] ;  /* 0x001ff0000c267984 */ /* 0x000fe20000008a00 */
[----:B------:R-:W-:Y:S02]  /*20c0*/  FFMA R42, R29, R23, R42 ;  /* 0x000000171d2a7223 */ /* 0x000fe4000000002a */
[C---:B0-----:R-:W-:Y:S01]  /*20d0*/  FFMA R15, R20.reuse, R26, R15 ;  /* 0x0000001a140f7223 */ /* 0x041fe2000000000f */
[----:B------:R-:W0:Y:S01]  /*20e0*/  LDS.64 R22, [R12.X8+0x2140] ;  /* 0x002140000c167984 */ /* 0x000e220000008a00 */
[----:B------:R-:W-:-:S02]  /*20f0*/  FFMA R45, R20, R30, R45 ;  /* 0x0000001e142d7223 */ /* 0x000fc4000000002d */
[-C--:B------:R-:W-:Y:S01]  /*2100*/  FFMA R66, R26, R21.reuse, R66 ;  /* 0x000000151a427223 */ /* 0x080fe20000000042 */
[----:B------:R-:W-:Y:S01]  /*2110*/  LDS.64 R28, [R12.X8+0x2370] ;  /* 0x002370000c1c7984 */ /* 0x000fe20000008a00 */
[----:B------:R-:W-:Y:S02]  /*2120*/  FFMA R48, R30, R21, R48 ;  /* 0x000000151e307223 */ /* 0x000fe40000000030 */
[C---:B-1----:R-:W-:Y:S01]  /*2130*/  FFMA R43, R18.reuse, R26, R43 ;  /* 0x0000001a122b7223 */ /* 0x042fe2000000002b */
[----:B------:R-:W1:Y:S01]  /*2140*/  LDS.64 R20, [R12.X8+0x21b0] ;  /* 0x0021b0000c147984 */ /* 0x000e620000008a00 */
[----:B------:R-:W-:Y:S02]  /*2150*/  FFMA R33, R18, R30, R33 ;  /* 0x0000001e12217223 */ /* 0x000fe40000000021 */
[-C--:B------:R-:W-:Y:S02]  /*2160*/  FFMA R56, R26, R19.reuse, R56 ;  /* 0x000000131a387223 */ /* 0x080fe40000000038 */
[----:B------:R-:W-:-:S02]  /*2170*/  FFMA R54, R30, R19, R54 ;  /* 0x000000131e367223 */ /* 0x000fc40000000036 */
[C---:B----4-:R-:W-:Y:S01]  /*2180*/  FFMA R47, R16.reuse, R26, R47 ;  /* 0x0000001a102f7223 */ /* 0x050fe2000000002f */
[----:B------:R-:W4:Y:S01]  /*2190*/  LDS.64 R18, [R12.X8+0x2220] ;  /* 0x002220000c127984 */ /* 0x000f220000008a00 */
[----:B------:R-:W-:Y:S02]  /*21a0*/  FFMA R61, R16, R30, R61 ;  /* 0x0000001e103d7223 */ /* 0x000fe4000000003d */
[-C--:B------:R-:W-:Y:S02]  /*21b0*/  FFMA R46, R26, R17.reuse, R46 ;  /* 0x000000111a2e7223 */ /* 0x080fe4000000002e */
[----:B------:R-:W-:Y:S02]  /*21c0*/  FFMA R60, R30, R17, R60 ;  /* 0x000000111e3c7223 */ /* 0x000fe4000000003c */
[C---:B--2---:R-:W-:Y:S01]  /*21d0*/  FFMA R57, R24.reuse, R26, R57 ;  /* 0x0000001a18397223 */ /* 0x044fe20000000039 */
[----:B------:R-:W2:Y:S01]  /*21e0*/  LDS.64 R16, [R12.X8+0x2290] ;  /* 0x002290000c107984 */ /* 0x000ea20000008a00 */
[----:B------:R-:W-:-:S02]  /*21f0*/  FFMA R55, R24, R30, R55 ;  /* 0x0000001e18377223 */ /* 0x000fc40000000037 */
[-C--:B------:R-:W-:Y:S02]  /*2200*/  FFMA R52, R26, R25.reuse, R52 ;  /* 0x000000191a347223 */ /* 0x080fe40000000034 */
[----:B------:R-:W-:Y:S02]  /*2210*/  FFMA R50, R30, R25, R50 ;  /* 0x000000191e327223 */ /* 0x000fe40000000032 */
[----:B------:R-:W5:Y:S01]  /*2220*/  LDS.64 R24, [R12.X8+0x23e0] ;  /* 0x0023e0000c187984 */ /* 0x000f620000008a00 */
[C---:B---3--:R-:W-:Y:S02]  /*2230*/  FFMA R67, R34.reuse, R26, R67 ;  /* 0x0000001a22437223 */ /* 0x048fe40000000043 */
[----:B------:R-:W-:Y:S02]  /*2240*/  FFMA R69, R34, R30, R69 ;  /* 0x0000001e22457223 */ /* 0x000fe40000000045 */
[-C--:B------:R-:W-:Y:S02]  /*2250*/  FFMA R68, R26, R35.reuse, R68 ;  /* 0x000000231a447223 */ /* 0x080fe40000000044 */
[----:B------:R-:W-:-:S02]  /*2260*/  FFMA R58, R30, R35, R58 ;  /* 0x000000231e3a7223 */ /* 0x000fc4000000003a */
[----:B------:R-:W3:Y:S01]  /*2270*/  LDS.64 R34, [R12.X8+0x2450] ;  /* 0x002450000c227984 */ /* 0x000ee20000008a00 */
[C---:B0-----:R-:W-:Y:S02]  /*2280*/  FFMA R51, R22.reuse, R26, R51 ;  /* 0x0000001a16337223 */ /* 0x041fe40000000033 */
[----:B------:R-:W-:Y:S02]  /*2290*/  FFMA R49, R22, R30, R49 ;  /* 0x0000001e16317223 */ /* 0x000fe40000000031 */
[-C--:B------:R-:W-:Y:S02]  /*22a0*/  FFMA R44, R26, R23.reuse, R44 ;  /* 0x000000171a2c7223 */ /* 0x080fe4000000002c */
[----:B------:R-:W-:Y:S02]  /*22b0*/  FFMA R42, R30, R23, R42 ;  /* 0x000000171e2a7223 */ /* 0x000fe4000000002a */
[C---:B-1----:R-:W-:Y:S02]  /*22c0*/  FFMA R15, R20.reuse, R27, R15 ;  /* 0x0000001b140f7223 */ /* 0x042fe4000000000f */
[----:B------:R-:W-:-:S02]  /*22d0*/  FFMA R45, R20, R31, R45 ;  /* 0x0000001f142d7223 */ /* 0x000fc4000000002d */
[-C--:B------:R-:W-:Y:S02]  /*22e0*/  FFMA R66, R27, R21.reuse, R66 ;  /* 0x000000151b427223 */ /* 0x080fe40000000042 */
[----:B------:R-:W-:Y:S02]  /*22f0*/  FFMA R48, R31, R21, R48 ;  /* 0x000000151f307223 */ /* 0x000fe40000000030 */
[C---:B----4-:R-:W-:Y:S01]  /*2300*/  FFMA R43, R18.reuse, R27, R43 ;  /* 0x0000001b122b7223 */ /* 0x050fe2000000002b */
[----:B------:R-:W-:Y:S01]  /*2310*/  LDS.128 R20, [R13+0x8230] ;  /* 0x008230000d147984 */ /* 0x000fe20000000c00 */
[----:B------:R-:W-:Y:S02]  /*2320*/  FFMA R33, R18, R31, R33 ;  /* 0x0000001f12217223 */ /* 0x000fe40000000021 */
[-C--:B------:R-:W-:Y:S02]  /*2330*/  FFMA R56, R27, R19.reuse, R56 ;  /* 0x000000131b387223 */ /* 0x080fe40000000038 */
[----:B------:R-:W-:-:S02]  /*2340*/  FFMA R54, R31, R19, R54 ;  /* 0x000000131f367223 */ /* 0x000fc40000000036 */
[C---:B--2---:R-:W-:Y:S02]  /*2350*/  FFMA R47, R16.reuse, R27, R47 ;  /* 0x0000001b102f7223 */ /* 0x044fe4000000002f */
[----:B------:R-:W-:Y:S02]  /*2360*/  FFMA R61, R16, R31, R61 ;  /* 0x0000001f103d7223 */ /* 0x000fe4000000003d */
[-C--:B------:R-:W-:Y:S02]  /*2370*/  FFMA R46, R27, R17.reuse, R46 ;  /* 0x000000111b2e7223 */ /* 0x080fe4000000002e */
[----:B------:R-:W-:Y:S02]  /*2380*/  FFMA R60, R31, R17, R60 ;  /* 0x000000111f3c7223 */ /* 0x000fe4000000003c */
[C---:B------:R-:W-:Y:S01]  /*2390*/  FFMA R67, R28.reuse, R27, R67 ;  /* 0x0000001b1c437223 */ /* 0x040fe20000000043 */
[----:B------:R-:W-:Y:S01]  /*23a0*/  LDS.128 R16, [R13+0x6230] ;  /* 0x006230000d107984 */ /* 0x000fe20000000c00 */
[----:B------:R-:W-:-:S02]  /*23b0*/  FFMA R69, R28, R31, R69 ;  /* 0x0000001f1c457223 */ /* 0x000fc40000000045 */
[-C--:B------:R-:W-:Y:S02]  /*23c0*/  FFMA R68, R27, R29.reuse, R68 ;  /* 0x0000001d1b447223 */ /* 0x080fe40000000044 */
[----:B------:R-:W-:Y:S02]  /*23d0*/  FFMA R58, R31, R29, R58 ;  /* 0x0000001d1f3a7223 */ /* 0x000fe4000000003a */
[C---:B-----5:R-:W-:Y:S01]  /*23e0*/  FFMA R57, R24.reuse, R27, R57 ;  /* 0x0000001b18397223 */ /* 0x060fe20000000039 */
[----:B------:R-:W0:Y:S01]  /*23f0*/  LDS.64 R28, [R12.X8+0x25a0] ;  /* 0x0025a0000c1c7984 */ /* 0x000e220000008a00 */
[----:B------:R-:W-:Y:S02]  /*2400*/  FFMA R55, R24, R31, R55 ;  /* 0x0000001f18377223 */ /* 0x000fe40000000037 */
[-C--:B------:R-:W-:Y:S02]  /*2410*/  FFMA R52, R27, R25.reuse, R52 ;  /* 0x000000191b347223 */ /* 0x080fe40000000034 */
[----:B------:R-:W-:-:S02]  /*2420*/  FFMA R50, R31, R25, R50 ;  /* 0x000000191f327223 */ /* 0x000fc40000000032 */
[----:B------:R-:W1:Y:S01]  /*2430*/  LDS.64 R24, [R12.X8+0x2610] ;  /* 0x002610000c187984 */ /* 0x000e620000008a00 */
[C---:B------:R-:W-:Y:S02]  /*2440*/  FFMA R63, R38.reuse, R26, R63 ;  /* 0x0000001a263f7223 */ /* 0x040fe4000000003f */
        /* <DEDUP_REMOVED lines=8> */
[C---:B---3--:R-:W-:Y:S01]  /*24d0*/  FFMA R51, R34.reuse, R27, R51 ;  /* 0x0000001b22337223 */ /* 0x048fe20000000033 */
        /* <DEDUP_REMOVED lines=16> */
[----:B------:R-:W1:Y:S01]  /*25e0*/  LDS.64 R24, [R12.X8+0x28b0] ;  /* 0x0028b0000c187984 */ /* 0x000e620000008a00 */
[----:B------:R-:W-:Y:S02]  /*25f0*/  FFMA R15, R16, R40, R15 ;  /* 0x00000028100f7223 */ /* 0x000fe4000000000f */
[----:B------:R-:W-:Y:S02]  /*2600*/  FFMA R45, R40, R20, R45 ;  /* 0x00000014282d7223 */ /* 0x000fe4000000002d */
[-C--:B------:R-:W-:Y:S02]  /*2610*/  FFMA R66, R16, R41.reuse, R66 ;  /* 0x0000002910427223 */ /* 0x080fe40000000042 */
[----:B------:R-:W-:Y:S02]  /*2620*/  FFMA R48, R20, R41, R48 ;  /* 0x0000002914307223 */ /* 0x000fe40000000030 */
[-C--:B--2---:R-:W-:Y:S01]  /*2630*/  FFMA R43, R16, R38.reuse, R43 ;  /* 0x00000026102b7223 */ /* 0x084fe2000000002b */
[----:B------:R-:W-:Y:S01]  /*2640*/  LDS.64 R40, [R12.X8+0x2bc0] ;  /* 0x002bc0000c287984 */ /* 0x000fe20000008a00 */
[----:B------:R-:W-:-:S02]  /*2650*/  FFMA R33, R20, R38, R33 ;  /* 0x0000002614217223 */ /* 0x000fc40000000021 */
[-C--:B------:R-:W-:Y:S02]  /*2660*/  FFMA R56, R16, R39.reuse, R56 ;  /* 0x0000002710387223 */ /* 0x080fe40000000038 */
[----:B------:R-:W-:Y:S02]  /*2670*/  FFMA R54, R20, R39, R54 ;  /* 0x0000002714367223 */ /* 0x000fe40000000036 */
[-C--:B---3--:R-:W-:Y:S01]  /*2680*/  FFMA R67, R16, R36.reuse, R67 ;  /* 0x0000002410437223 */ /* 0x088fe20000000043 */
[----:B------:R-:W-:Y:S01]  /*2690*/  LDS.64 R38, [R12.X8+0x2ca0] ;  /* 0x002ca0000c267984 */ /* 0x000fe20000008a00 */
[----:B------:R-:W-:Y:S02]  /*26a0*/  FFMA R69, R20, R36, R69 ;  /* 0x0000002414457223 */ /* 0x000fe40000000045 */
[-C--:B------:R-:W-:Y:S02]  /*26b0*/  FFMA R68, R16, R37.reuse, R68 ;  /* 0x0000002510447223 */ /* 0x080fe40000000044 */
[----:B------:R-:W-:-:S02]  /*26c0*/  FFMA R58, R20, R37, R58 ;  /* 0x00000025143a7223 */ /* 0x000fc4000000003a */
[-C--:B----4-:R-:W-:Y:S01]  /*26d0*/  FFMA R57, R16, R34.reuse, R57 ;  /* 0x0000002210397223 */ /* 0x090fe20000000039 */
[----:B------:R-:W2:Y:S01]  /*26e0*/  LDS.64 R36, [R12.X8+0x2920] ;  /* 0x002920000c247984 */ /* 0x000ea20000008a00 */
[----:B------:R-:W-:Y:S02]  /*26f0*/  FFMA R55, R20, R34, R55 ;  /* 0x0000002214377223 */ /* 0x000fe40000000037 */
[-C--:B------:R-:W-:Y:S02]  /*2700*/  FFMA R52, R16, R35.reuse, R52 ;  /* 0x0000002310347223 */ /* 0x080fe40000000034 */
[----:B------:R-:W-:Y:S02]  /*2710*/  FFMA R50, R20, R35, R50 ;  /* 0x0000002314327223 */ /* 0x000fe40000000032 */
[----:B------:R-:W3:Y:S01]  /*2720*/  LDS.64 R34, [R12.X8+0x2990] ;  /* 0x002990000c227984 */ /* 0x000ee20000008a00 */
[-C--:B-----5:R-:W-:Y:S02]  /*2730*/  FFMA R51, R16, R30.reuse, R51 ;  /* 0x0000001e10337223 */ /* 0x0a0fe40000000033 */
[----:B------:R-:W-:-:S02]  /*2740*/  FFMA R49, R20, R30, R49 ;  /* 0x0000001e14317223 */ /* 0x000fc40000000031 */
[-C--:B------:R-:W-:Y:S02]  /*2750*/  FFMA R44, R16, R31.reuse, R44 ;  /* 0x0000001f102c7223 */ /* 0x080fe4000000002c */
[----:B------:R-:W-:Y:S02]  /*2760*/  FFMA R42, R20, R31, R42 ;  /* 0x0000001f142a7223 */ /* 0x000fe4000000002a */
[C---:B0-----:R-:W-:Y:S01]  /*2770*/  FFMA R15, R28.reuse, R17, R15 ;  /* 0x000000111c0f7223 */ /* 0x041fe2000000000f */
[----:B------:R-:W0:Y:S01]  /*2780*/  LDS.64 R30, [R12.X8+0x2a00] ;  /* 0x002a00000c1e7984 */ /* 0x000e220000008a00 */
[----:B------:R-:W-:Y:S02]  /*2790*/  FFMA R45, R28, R21, R45 ;  /* 0x000000151c2d7223 */ /* 0x000fe4000000002d */
[-C--:B------:R-:W-:Y:S02]  /*27a0*/  FFMA R66, R17, R29.reuse, R66 ;  /* 0x0000001d11427223 */ /* 0x080fe40000000042 */
[----:B------:R-:W-:-:S02]  /*27b0*/  FFMA R48, R21, R29, R48 ;  /* 0x0000001d15307223 */ /* 0x000fc40000000030 */
[C---:B------:R-:W-:Y:S01]  /*27c0*/  FFMA R43, R26.reuse, R17, R43 ;  /* 0x000000111a2b7223 */ /* 0x040fe2000000002b */
[----:B------:R-:W4:Y:S01]  /*27d0*/  LDS.64 R28, [R12.X8+0x2a70] ;  /* 0x002a70000c1c7984 */ /* 0x000f220000008a00 */
        /* <DEDUP_REMOVED lines=8> */
[----:B------:R-:W5:Y:S01]  /*2860*/  LDS.64 R24, [R12.X8+0x2b50] ;  /* 0x002b50000c187984 */ /* 0x000f620000008a00 */
[C---:B--2---:R-:W-:Y:S02]  /*2870*/  FFMA R63, R36.reuse, R17, R63 ;  /* 0x00000011243f7223 */ /* 0x044fe4000000003f */
[----:B------:R-:W-:Y:S02]  /*2880*/  FFMA R65, R36, R21, R65 ;  /* 0x0000001524417223 */ /* 0x000fe40000000041 */
[-C--:B------:R-:W-:Y:S02]  /*2890*/  FFMA R62, R17, R37.reuse, R62 ;  /* 0x00000025113e7223 */ /* 0x080fe4000000003e */
[----:B------:R-:W-:-:S02]  /*28a0*/  FFMA R64, R21, R37, R64 ;  /* 0x0000002515407223 */ /* 0x000fc40000000040 */
[C---:B---3--:R-:W-:Y:S01]  /*28b0*/  FFMA R67, R34.reuse, R17, R67 ;  /* 0x0000001122437223 */ /* 0x048fe20000000043 */
[----:B------:R-:W2:Y:S01]  /*28c0*/  LDS.64 R36, [R12.X8+0x2c30] ;  /* 0x002c30000c247984 */ /* 0x000ea20000008a00 */
[----:B------:R-:W-:Y:S02]  /*28d0*/  FFMA R69, R34, R21, R69 ;  /* 0x0000001522457223 */ /* 0x000fe40000000045 */
[-C--:B------:R-:W-:Y:S02]  /*28e0*/  FFMA R68, R17, R35.reuse, R68 ;  /* 0x0000002311447223 */ /* 0x080fe40000000044 */
[----:B------:R-:W-:Y:S02]  /*28f0*/  FFMA R58, R21, R35, R58 ;  /* 0x00000023153a7223 */ /* 0x000fe4000000003a */
[----:B------:R-:W3:Y:S01]  /*2900*/  LDS.64 R34, [R12.X8+0x2d10] ;  /* 0x002d10000c227984 */ /* 0x000ee20000008a00 */
[C---:B0-----:R-:W-:Y:S02]  /*2910*/  FFMA R57, R30.reuse, R17, R57 ;  /* 0x000000111e397223 */ /* 0x041fe40000000039 */
[----:B------:R-:W-:-:S02]  /*2920*/  FFMA R55, R30, R21, R55 ;  /* 0x000000151e377223 */ /* 0x000fc40000000037 */
[-C--:B------:R-:W-:Y:S02]  /*2930*/  FFMA R52, R17, R31.reuse, R52 ;  /* 0x0000001f11347223 */ /* 0x080fe40000000034 */
[----:B------:R-:W-:Y:S02]  /*2940*/  FFMA R50, R21, R31, R50 ;  /* 0x0000001f15327223 */ /* 0x000fe40000000032 */
[C---:B----4-:R-:W-:Y:S01]  /*2950*/  FFMA R51, R28.reuse, R17, R51 ;  /* 0x000000111c337223 */ /* 0x050fe20000000033 */
[----:B------:R-:W0:Y:S01]  /*2960*/  LDS.64 R30, [R12.X8+0x2d80] ;  /* 0x002d80000c1e7984 */ /* 0x000e220000008a00 */
[----:B------:R-:W-:Y:S02]  /*2970*/  FFMA R49, R28, R21, R49 ;  /* 0x000000151c317223 */ /* 0x000fe40000000031 */
[-C--:B------:R-:W-:Y:S02]  /*2980*/  FFMA R44, R17, R29.reuse, R44 ;  /* 0x0000001d112c7223 */ /* 0x080fe4000000002c */
[----:B------:R-:W-:Y:S01]  /*2990*/  FFMA R42, R21, R29, R42 ;  /* 0x0000001d152a7223 */ /* 0x000fe2000000002a */
[----:B------:R-:W-:Y:S01]  /*29a0*/  LDS.64 R16, [R12.X8+0x3020] ;  /* 0x003020000c107984 */ /* 0x000fe20000008a00 */
[----:B-1----:R-:W-:-:S02]  /*29b0*/  FFMA R15, R26, R18, R15 ;  /* 0x000000121a0f7223 */ /* 0x002fc4000000000f */
[----:B------:R-:W-:Y:S01]  /*29c0*/  FFMA R45, R26, R22, R45 ;  /* 0x000000161a2d7223 */ /* 0x000fe2000000002d */
[----:B------:R-:W1:Y:S01]  /*29d0*/  LDS.64 R28, [R12.X8+0x2df0] ;  /* 0x002df0000c1c7984 */ /* 0x000e620000008a00 */
[-C--:B------:R-:W-:Y:S02]  /*29e0*/  FFMA R66, R18, R27.reuse, R66 ;  /* 0x0000001b12427223 */ /* 0x080fe40000000042 */
[----:B------:R-:W-:Y:S01]  /*29f0*/  FFMA R48, R22, R27, R48 ;  /* 0x0000001b16307223 */ /* 0x000fe20000000030 */
[----:B------:R-:W-:Y:S01]  /*2a00*/  LDS.64 R20, [R12.X8+0x2fb0] ;  /* 0x002fb0000c147984 */ /* 0x000fe20000008a00 */
[C---:B-----5:R-:W-:Y:S02]  /*2a10*/  FFMA R43, R24.reuse, R18, R43 ;  /* 0x00000012182b7223 */ /* 0x060fe4000000002b */
[----:B------:R-:W-:Y:S01]  /*2a20*/  FFMA R33, R24, R22, R33 ;  /* 0x0000001618217223 */ /* 0x000fe20000000021 */
[----:B------:R-:W4:Y:S01]  /*2a30*/  LDS.64 R26, [R12.X8+0x2e60] ;  /* 0x002e60000c1a7984 */ /* 0x000f220000008a00 */
[----:B------:R-:W-:-:S02]  /*2a40*/  FFMA R56, R18, R25, R56 ;  /* 0x0000001912387223 */ /* 0x000fc40000000038 */
[----:B------:R-:W-:Y:S02]  /*2a50*/  FFMA R54, R22, R25, R54 ;  /* 0x0000001916367223 */ /* 0x000fe40000000036 */
[----:B------:R-:W5:Y:S01]  /*2a60*/  LDS.64 R24, [R12.X8+0x2ed0] ;  /* 0x002ed0000c187984 */ /* 0x000f620000008a00 */
[C---:B------:R-:W-:Y:S02]  /*2a70*/  FFMA R47, R40.reuse, R18, R47 ;  /* 0x00000012282f7223 */ /* 0x040fe4000000002f */
[----:B------:R-:W-:Y:S02]  /*2a80*/  FFMA R61, R40, R22, R61 ;  /* 0x00000016283d7223 */ /* 0x000fe4000000003d */
[-C--:B------:R-:W-:Y:S02]  /*2a90*/  FFMA R46, R18, R41.reuse, R46 ;  /* 0x00000029122e7223 */ /* 0x080fe4000000002e */
[----:B------:R-:W-:Y:S02]  /*2aa0*/  FFMA R60, R22, R41, R60 ;  /* 0x00000029163c7223 */ /* 0x000fe4000000003c */
[C---:B--2---:R-:W-:Y:S01]  /*2ab0*/  FFMA R63, R36.reuse, R18, R63 ;  /* 0x00000012243f7223 */ /* 0x044fe2000000003f */
[----:B------:R-:W-:Y:S01]  /*2ac0*/  LDS.64 R40, [R12.X8+0x3100] ;  /* 0x003100000c287984 */ /* 0x000fe20000008a00 */
[----:B------:R-:W-:-:S02]  /*2ad0*/  FFMA R65, R36, R22, R65 ;  /* 0x0000001624417223 */ /* 0x000fc40000000041 */
[-C--:B------:R-:W-:Y:S02]  /*2ae0*/  FFMA R62, R18, R37.reuse, R62 ;  /* 0x00000025123e7223 */ /* 0x080fe4000000003e */
[----:B------:R-:W-:Y:S02]  /*2af0*/  FFMA R64, R22, R37, R64 ;  /* 0x0000002516407223 */ /* 0x000fe40000000040 */
[C---:B------:R-:W-:Y:S01]  /*2b00*/  FFMA R67, R38.reuse, R18, R67 ;  /* 0x0000001226437223 */ /* 0x040fe20000000043 */
[----:B------:R-:W2:Y:S01]  /*2b10*/  LDS.64 R36, [R12.X8+0x2f40] ;  /* 0x002f40000c247984 */ /* 0x000ea20000008a00 */
        /* <DEDUP_REMOVED lines=13> */
[C---:B-1----:R-:W-:Y:S02]  /*2bf0*/  FFMA R15, R28.reuse, R19, R15 ;  /* 0x000000131c0f7223 */ /* 0x042fe4000000000f */
[----:B------:R-:W-:Y:S02]  /*2c00*/  FFMA R45, R28, R23, R45 ;  /* 0x000000171c2d7223 */ /* 0x000fe4000000002d */
[-C--:B------:R-:W-:Y:S02]  /*2c10*/  FFMA R66, R19, R29.reuse, R66 ;  /* 0x0000001d13427223 */ /* 0x080fe40000000042 */
[----:B------:R-:W-:-:S02]  /*2c20*/  FFMA R48, R23, R29, R48 ;  /* 0x0000001d17307223 */ /* 0x000fc40000000030 */
[C---:B----4-:R-:W-:Y:S01]  /*2c30*/  FFMA R43, R26.reuse, R19, R43 ;  /* 0x000000131a2b7223 */ /* 0x050fe2000000002b */
[----:B------:R-:W-:Y:S01]  /*2c40*/  LDS.128 R28, [R13+0x6240] ;  /* 0x006240000d1c7984 */ /* 0x000fe20000000c00 */
[----:B------:R-:W-:Y:S02]  /*2c50*/  FFMA R33, R26, R23, R33 ;  /* 0x000000171a217223 */ /* 0x000fe40000000021 */
[-C--:B------:R-:W-:Y:S02]  /*2c60*/  FFMA R56, R19, R27.reuse, R56 ;  /* 0x0000001b13387223 */ /* 0x080fe40000000038 */
[----:B------:R-:W-:Y:S02]  /*2c70*/  FFMA R54, R23, R27, R54 ;  /* 0x0000001b17367223 */ /* 0x000fe40000000036 */
[C---:B-----5:R-:W-:Y:S02]  /*2c80*/  FFMA R47, R24.reuse, R19, R47 ;  /* 0x00000013182f7223 */ /* 0x060fe4000000002f */
[----:B------:R-:W-:-:S02]  /*2c90*/  FFMA R61, R24, R23, R61 ;  /* 0x00000017183d7223 */ /* 0x000fc4000000003d */
[-C--:B------:R-:W-:Y:S02]  /*2ca0*/  FFMA R46, R19, R25.reuse, R46 ;  /* 0x00000019132e7223 */ /* 0x080fe4000000002e */
[----:B------:R-:W-:Y:S02]  /*2cb0*/  FFMA R60, R23, R25, R60 ;  /* 0x00000019173c7223 */ /* 0x000fe4000000003c */
[C---:B------:R-:W-:Y:S01]  /*2cc0*/  FFMA R67, R20.reuse, R19, R67 ;  /* 0x0000001314437223 */ /* 0x040fe20000000043 */
[----:B------:R-:W-:Y:S01]  /*2cd0*/  LDS.128 R24, [R13+0x8240] ;  /* 0x008240000d187984 */ /* 0x000fe20000000c00 */
[----:B------:R-:W-:Y:S02]  /*2ce0*/  FFMA R69, R20, R23, R69 ;  /* 0x0000001714457223 */ /* 0x000fe40000000045 */
[-C--:B------:R-:W-:Y:S02]  /*2cf0*/  FFMA R68, R19, R21.reuse, R68 ;  /* 0x0000001513447223 */ /* 0x080fe40000000044 */
[----:B------:R-:W-:-:S02]  /*2d00*/  FFMA R58, R23, R21, R58 ;  /* 0x00000015173a7223 */ /* 0x000fc4000000003a */
[C---:B------:R-:W-:Y:S01]  /*2d10*/  FFMA R57, R16.reuse, R19, R57 ;  /* 0x0000001310397223 */ /* 0x040fe20000000039 */
[----:B------:R-:W1:Y:S01]  /*2d20*/  LDS.64 R20, [R12.X8+0x31e0] ;  /* 0x0031e0000c147984 */ /* 0x000e620000008a00 */
[----:B------:R-:W-:Y:S02]  /*2d30*/  FFMA R55, R16, R23, R55 ;  /* 0x0000001710377223 */ /* 0x000fe40000000037 */
[-C--:B------:R-:W-:Y:S02]  /*2d40*/  FFMA R52, R19, R17.reuse, R52 ;  /* 0x0000001113347223 */ /* 0x080fe40000000034 */
[----:B------:R-:W-:Y:S02]  /*2d50*/  FFMA R50, R23, R17, R50 ;  /* 0x0000001117327223 */ /* 0x000fe40000000032 */
[----:B------:R-:W3:Y:S01]  /*2d60*/  LDS.64 R16, [R12.X8+0x3250] ;  /* 0x003250000c107984 */ /* 0x000ee20000008a00 */
[C---:B--2---:R-:W-:Y:S02]  /*2d70*/  FFMA R63, R36.reuse, R19, R63 ;  /* 0x00000013243f7223 */ /* 0x044fe4000000003f */
[----:B------:R-:W-:-:S02]  /*2d80*/  FFMA R65, R36, R23, R65 ;  /* 0x0000001724417223 */ /* 0x000fc40000000041 */
[-C--:B------:R-:W-:Y:S02]  /*2d90*/  FFMA R62, R19, R37.reuse, R62 ;  /* 0x00000025133e7223 */ /* 0x080fe4000000003e */
[----:B------:R-:W-:Y:S02]  /*2da0*/  FFMA R64, R23, R37, R64 ;  /* 0x0000002517407223 */ /* 0x000fe40000000040 */
[----:B------:R-:W2:Y:S01]  /*2db0*/  LDS.64 R36, [R12.X8+0x32c0] ;  /* 0x0032c0000c247984 */ /* 0x000ea20000008a00 */
[C---:B0-----:R-:W-:Y:S02]  /*2dc0*/  FFMA R51, R34.reuse, R19, R51 ;  /* 0x0000001322337223 */ /* 0x041fe40000000033 */
[----:B------:R-:W-:Y:S02]  /*2dd0*/  FFMA R49, R34, R23, R49 ;  /* 0x0000001722317223 */ /* 0x000fe40000000031 */
[-C--:B------:R-:W-:Y:S02]  /*2de0*/  FFMA R44, R19, R35.reuse, R44 ;  /* 0x00000023132c7223 */ /* 0x080fe4000000002c */
[----:B------:R-:W-:Y:S01]  /*2df0*/  FFMA R42, R23, R35, R42 ;  /* 0x00000023172a7223 */ /* 0x000fe2000000002a */
[----:B------:R-:W-:Y:S04]  /*2e00*/  LDS.64 R18, [R12.X8+0x3480] ;  /* 0x003480000c127984 */ /* 0x000fe80000008a00 */
[----:B------:R-:W0:Y:S04]  /*2e10*/  LDS.64 R34, [R12.X8+0x3330] ;  /* 0x003330000c227984 */ /* 0x000e280000008a00 */
[----:B------:R-:W4:Y:S01]  /*2e20*/  LDS.64 R22, [R12.X8+0x33a0] ;  /* 0x0033a0000c167984 */ /* 0x000f220000008a00 */
[----:B-1----:R-:W-:-:S02]  /*2e30*/  FFMA R47, R28, R20, R47 ;  /* 0x000000141c2f7223 */ /* 0x002fc4000000002f */
[----:B------:R-:W-:Y:S02]  /*2e40*/  FFMA R61, R24, R20, R61 ;  /* 0x00000014183d7223 */ /* 0x000fe4000000003d */
[-C--:B------:R-:W-:Y:S02]  /*2e50*/  FFMA R46, R28, R21.reuse, R46 ;  /* 0x000000151c2e7223 */ /* 0x080fe4000000002e */
[----:B------:R-:W-:Y:S02]  /*2e60*/  FFMA R60, R24, R21, R60 ;  /* 0x00000015183c7223 */ /* 0x000fe4000000003c */
[-C--:B---3--:R-:W-:Y:S01]  /*2e70*/  FFMA R63, R28, R16.reuse, R63 ;  /* 0x000000101c3f7223 */ /* 0x088fe2000000003f */
[----:B------:R-:W1:Y:S01]  /*2e80*/  LDS.64 R20, [R12.X8+0x3410] ;  /* 0x003410000c147984 */ /* 0x000e620000008a00 */
[----:B------:R-:W-:Y:S02]  /*2e90*/  FFMA R65, R24, R16, R65 ;  /* 0x0000001018417223 */ /* 0x000fe40000000041 */
[----:B------:R-:W-:-:S02]  /*2ea0*/  FFMA R62, R28, R17, R62 ;  /* 0x000000111c3e7223 */ /* 0x000fc4000000003e */
[----:B------:R-:W-:Y:S02]  /*2eb0*/  FFMA R64, R24, R17, R64 ;  /* 0x0000001118407223 */ /* 0x000fe40000000040 */
[----:B------:R-:W3:Y:S01]  /*2ec0*/  LDS.64 R16, [R12.X8+0x34f0] ;  /* 0x0034f0000c107984 */ /* 0x000ee20000008a00 */
[----:B------:R-:W-:Y:S02]  /*2ed0*/  FFMA R15, R28, R40, R15 ;  /* 0x000000281c0f7223 */ /* 0x000fe4000000000f */
[----:B------:R-:W-:Y:S02]  /*2ee0*/  FFMA R45, R40, R24, R45 ;  /* 0x00000018282d7223 */ /* 0x000fe4000000002d */
[-C--:B------:R-:W-:Y:S02]  /*2ef0*/  FFMA R66, R28, R41.reuse, R66 ;  /* 0x000000291c427223 */ /* 0x080fe40000000042 */
[----:B------:R-:W-:Y:S02]  /*2f00*/  FFMA R48, R24, R41, R48 ;  /* 0x0000002918307223 */ /* 0x000fe40000000030 */
[-C--:B------:R-:W-:Y:S01]  /*2f10*/  FFMA R43, R28, R38.reuse, R43 ;  /* 0x000000261c2b7223 */ /* 0x080fe2000000002b */
[----:B------:R-:W-:Y:S01]  /*2f20*/  LDS.64 R40, [R12.X8+0x3bf0] ;  /* 0x003bf0000c287984 */ /* 0x000fe20000008a00 */
[----:B------:R-:W-:-:S02]  /*2f30*/  FFMA R33, R24, R38, R33 ;  /* 0x0000002618217223 */ /* 0x000fc40000000021 */
[-C--:B------:R-:W-:Y:S02]  /*2f40*/  FFMA R56, R28, R39.reuse, R56 ;  /* 0x000000271c387223 */ /* 0x080fe40000000038 */
[----:B------:R-:W-:Y:S02]  /*2f50*/  FFMA R54, R24, R39, R54 ;  /* 0x0000002718367223 */ /* 0x000fe40000000036 */
[-C--:B--2---:R-:W-:Y:S01]  /*2f60*/  FFMA R67, R28, R36.reuse, R67 ;  /* 0x000000241c437223 */ /* 0x084fe20000000043 */
[----:B------:R-:W-:Y:S01]  /*2f70*/  LDS.64 R38, [R12.X8+0x3800] ;  /* 0x003800000c267984 */ /* 0x000fe20000008a00 */
[----:B------:R-:W-:Y:S02]  /*2f80*/  FFMA R69, R24, R36, R69 ;  /* 0x0000002418457223 */ /* 0x000fe40000000045 */
[-C--:B------:R-:W-:Y:S02]  /*2f90*/  FFMA R68, R28, R37.reuse, R68 ;  /* 0x000000251c447223 */ /* 0x080fe40000000044 */
[----:B------:R-:W-:-:S02]  /*2fa0*/  FFMA R58, R24, R37, R58 ;  /* 0x00000025183a7223 */ /* 0x000fc4000000003a */
[----:B------:R-:W2:Y:S01]  /*2fb0*/  LDS.64 R36, [R12.X8+0x3560] ;  /* 0x003560000c247984 */ /* 0x000ea20000008a00 */
[-C--:B0-----:R-:W-:Y:S02]  /*2fc0*/  FFMA R57, R28, R34.reuse, R57 ;  /* 0x000000221c397223 */ /* 0x081fe40000000039 */
[----:B------:R-:W-:Y:S02]  /*2fd0*/  FFMA R55, R24, R34, R55 ;  /* 0x0000002218377223 */ /* 0x000fe40000000037 */
[-C--:B------:R-:W-:Y:S02]  /*2fe0*/  FFMA R52, R28, R35.reuse, R52 ;  /* 0x000000231c347223 */ /* 0x080fe40000000034 */
[----:B------:R-:W-:Y:S02]  /*2ff0*/  FFMA R50, R24, R35, R50 ;  /* 0x0000002318327223 */ /* 0x000fe40000000032 */
[-C--:B----4-:R-:W-:Y:S01]  /*3000*/  FFMA R51, R28, R22.reuse, R51 ;  /* 0x000000161c337223 */ /* 0x090fe20000000033 */
[----:B------:R-:W0:Y:S01]  /*3010*/  LDS.64 R34, [R12.X8+0x35d0] ;  /* 0x0035d0000c227984 */ /* 0x000e220000008a00 */
[----:B------:R-:W-:-:S02]  /*3020*/  FFMA R49, R24, R22, R49 ;  /* 0x0000001618317223 */ /* 0x000fc40000000031 */
[-C--:B------:R-:W-:Y:S02]  /*3030*/  FFMA R44, R28, R23.reuse, R44 ;  /* 0x000000171c2c7223 */ /* 0x080fe4000000002c */
[----:B------:R-:W-:Y:S02]  /*3040*/  FFMA R42, R24, R23, R42 ;  /* 0x00000017182a7223 */ /* 0x000fe4000000002a */
[C---:B-1----:R-:W-:Y:S01]  /*3050*/  FFMA R15, R20.reuse, R29, R15 ;  /* 0x0000001d140f7223 */ /* 0x042fe2000000000f */
[----:B------:R-:W1:Y:S01]  /*3060*/  LDS.64 R22, [R12.X8+0x3640] ;  /* 0x003640000c167984 */ /* 0x000e620000008a00 */
        /* <DEDUP_REMOVED lines=18> */
[----:B------:R-:W2:Y:S01]  /*3190*/  LDS.64 R36, [R12.X8+0x3870] ;  /* 0x003870000c247984 */ /* 0x000ea20000008a00 */
[C---:B0-----:R-:W-:Y:S02]  /*31a0*/  FFMA R67, R34.reuse, R29, R67 ;  /* 0x0000001d22437223 */ /* 0x041fe40000000043 */
[----:B------:R-:W-:Y:S02]  /*31b0*/  FFMA R69, R34, R25, R69 ;  /* 0x0000001922457223 */ /* 0x000fe40000000045 */
[-C--:B------:R-:W-:Y:S02]  /*31c0*/  FFMA R68, R29, R35.reuse, R68 ;  /* 0x000000231d447223 */ /* 0x080fe40000000044 */
[----:B------:R-:W-:Y:S02]  /*31d0*/  FFMA R58, R25, R35, R58 ;  /* 0x00000023193a7223 */ /* 0x000fe4000000003a */
[C---:B-1----:R-:W-:Y:S01]  /*31e0*/  FFMA R57, R22.reuse, R29, R57 ;  /* 0x0000001d16397223 */ /* 0x042fe20000000039 */
[----:B------:R-:W0:Y:S01]  /*31f0*/  LDS.64 R34, [R12.X8+0x38e0] ;  /* 0x0038e0000c227984 */ /* 0x000e220000008a00 */
[----:B------:R-:W-:-:S02]  /*3200*/  FFMA R55, R22, R25, R55 ;  /* 0x0000001916377223 */ /* 0x000fc40000000037 */
[-C--:B------:R-:W-:Y:S02]  /*3210*/  FFMA R52, R29, R23.reuse, R52 ;  /* 0x000000171d347223 */ /* 0x080fe40000000034 */
[----:B------:R-:W-:Y:S02]  /*3220*/  FFMA R50, R25, R23, R50 ;  /* 0x0000001719327223 */ /* 0x000fe40000000032 */
[C---:B----4-:R-:W-:Y:S01]  /*3230*/  FFMA R51, R20.reuse, R29, R51 ;  /* 0x0000001d14337223 */ /* 0x050fe20000000033 */
[----:B------:R-:W-:Y:S01]  /*3240*/  LDS.64 R22, [R12.X8+0x39c0] ;  /* 0x0039c0000c167984 */ /* 0x000fe20000008a00 */
[----:B------:R-:W-:Y:S02]  /*3250*/  FFMA R49, R20, R25, R49 ;  /* 0x0000001914317223 */ /* 0x000fe40000000031 */
[-C--:B------:R-:W-:Y:S02]  /*3260*/  FFMA R44, R29, R21.reuse, R44 ;  /* 0x000000151d2c7223 */ /* 0x080fe4000000002c */
[----:B------:R-:W-:Y:S01]  /*3270*/  FFMA R42, R25, R21, R42 ;  /* 0x00000015192a7223 */ /* 0x000fe2000000002a */
[----:B------:R-:W1:Y:S01]  /*3280*/  LDS.64 R28, [R12.X8+0x3950] ;  /* 0x003950000c1c7984 */ /* 0x000e620000008a00 */
[----:B---3--:R-:W-:-:S02]  /*3290*/  FFMA R15, R18, R30, R15 ;  /* 0x0000001e120f7223 */ /* 0x008fc4000000000f */
[----:B------:R-:W-:Y:S01]  /*32a0*/  FFMA R45, R18, R26, R45 ;  /* 0x0000001a122d7223 */ /* 0x000fe2000000002d */
[----:B------:R-:W3:Y:S01]  /*32b0*/  LDS.64 R20, [R12.X8+0x3a30] ;  /* 0x003a30000c147984 */ /* 0x000ee20000008a00 */
        /* <DEDUP_REMOVED lines=23> */
[C---:B-1----:R-:W-:Y:S01]  /*3430*/  FFMA R57, R28.reuse, R30, R57 ;  /* 0x0000001e1c397223 */ /* 0x042fe20000000039 */
[----:B------:R-:W1:Y:S01]  /*3440*/  LDS.64 R34, [R12.X8+0x3cd0] ;  /* 0x003cd0000c227984 */ /* 0x000e620000008a00 */
[----:B------:R-:W-:Y:S02]  /*3450*/  FFMA R55, R28, R26, R55 ;  /* 0x0000001a1c377223 */ /* 0x000fe40000000037 */
[-C--:B------:R-:W-:Y:S02]  /*3460*/  FFMA R52, R30, R29.reuse, R52 ;  /* 0x0000001d1e347223 */ /* 0x080fe40000000034 */
[----:B------:R-:W-:Y:S02]  /*3470*/  FFMA R50, R26, R29, R50 ;  /* 0x0000001d1a327223 */ /* 0x000fe40000000032 */
[C---:B------:R-:W-:Y:S01]  /*3480*/  FFMA R51, R22.reuse, R30, R51 ;  /* 0x0000001e16337223 */ /* 0x040fe20000000033 */
[----:B------:R-:W-:Y:S01]  /*3490*/  LDS.64 R28, [R12.X8+0x3d40] ;  /* 0x003d40000c1c7984 */ /* 0x000fe20000008a00 */
[----:B------:R-:W-:-:S02]  /*34a0*/  FFMA R49, R22, R26, R49 ;  /* 0x0000001a16317223 */ /* 0x000fc40000000031 */
[-C--:B------:R-:W-:Y:S02]  /*34b0*/  FFMA R44, R30, R23.reuse, R44 ;  /* 0x000000171e2c7223 */ /* 0x080fe4000000002c */
[----:B------:R-:W-:Y:S02]  /*34c0*/  FFMA R42, R26, R23, R42 ;  /* 0x000000171a2a7223 */ /* 0x000fe4000000002a */
[C---:B---3--:R-:W-:Y:S02]  /*34d0*/  FFMA R15, R20.reuse, R31, R15 ;  /* 0x0000001f140f7223 */ /* 0x048fe4000000000f */
[----:B------:R-:W-:Y:S02]  /*34e0*/  FFMA R45, R20, R27, R45 ;  /* 0x0000001b142d7223 */ /* 0x000fe4000000002d */
[-C--:B------:R-:W-:Y:S02]  /*34f0*/  FFMA R66, R31, R21.reuse, R66 ;  /* 0x000000151f427223 */ /* 0x080fe40000000042 */
[----:B------:R-:W-:-:S02]  /*3500*/  FFMA R48, R27, R21, R48 ;  /* 0x000000151b307223 */ /* 0x000fc40000000030 */
[C---:B----4-:R-:W-:Y:S01]  /*3510*/  FFMA R43, R18.reuse, R31, R43 ;  /* 0x0000001f122b7223 */ /* 0x050fe2000000002b */
[----:B------:R-:W2:Y:S01]  /*3520*/  LDS.128 R20, [R13+0x8250] ;  /* 0x008250000d147984 */ /* 0x000ea20000000c00 */
[----:B------:R-:W-:Y:S02]  /*3530*/  FFMA R33, R18, R27, R33 ;  /* 0x0000001b12217223 */ /* 0x000fe40000000021 */
[-C--:B------:R-:W-:Y:S02]  /*3540*/  FFMA R56, R31, R19.reuse, R56 ;  /* 0x000000131f387223 */ /* 0x080fe40000000038 */
[----:B------:R-:W-:Y:S02]  /*3550*/  FFMA R54, R27, R19, R54 ;  /* 0x000000131b367223 */ /* 0x000fe40000000036 */
[C---:B-----5:R-:W-:Y:S02]  /*3560*/  FFMA R47, R16.reuse, R31, R47 ;  /* 0x0000001f102f7223 */ /* 0x060fe4000000002f */
[----:B------:R-:W-:-:S02]  /*3570*/  FFMA R61, R16, R27, R61 ;  /* 0x0000001b103d7223 */ /* 0x000fc4000000003d */
[-C--:B------:R-:W-:Y:S02]  /*3580*/  FFMA R46, R31, R17.reuse, R46 ;  /* 0x000000111f2e7223 */ /* 0x080fe4000000002e */
[----:B------:R-:W-:Y:S02]  /*3590*/  FFMA R60, R27, R17, R60 ;  /* 0x000000111b3c7223 */ /* 0x000fe4000000003c */
[----:B------:R-:W3:Y:S01]  /*35a0*/  LDS.128 R16, [R13+0x6250] ;  /* 0x006250000d107984 */ /* 0x000ee20000000c00 */
[C---:B------:R-:W-:Y:S02]  /*35b0*/  FFMA R63, R24.reuse, R31, R63 ;  /* 0x0000001f183f7223 */ /* 0x040fe4000000003f */
[----:B------:R-:W-:Y:S02]  /*35c0*/  FFMA R65, R24, R27, R65 ;  /* 0x0000001b18417223 */ /* 0x000fe40000000041 */
[-C--:B------:R-:W-:Y:S02]  /*35d0*/  FFMA R62, R31, R25.reuse, R62 ;  /* 0x000000191f3e7223 */ /* 0x080fe4000000003e */
[----:B------:R-:W-:-:S02]  /*35e0*/  FFMA R64, R27, R25, R64 ;  /* 0x000000191b407223 */ /* 0x000fc40000000040 */
[----:B------:R-:W4:Y:S01]  /*35f0*/  LDS.64 R24, [R12.X8+0x3e20] ;  /* 0x003e20000c187984 */ /* 0x000f220000008a00 */
[C---:B------:R-:W-:Y:S02]  /*3600*/  FFMA R67, R40.reuse, R31, R67 ;  /* 0x0000001f28437223 */ /* 0x040fe40000000043 */
[----:B------:R-:W-:Y:S02]  /*3610*/  FFMA R69, R40, R27, R69 ;  /* 0x0000001b28457223 */ /* 0x000fe40000000045 */
[C---:B------:R-:W-:Y:S02]  /*3620*/  FFMA R40, R31.reuse, R41, R68 ;  /* 0x000000291f287223 */ /* 0x040fe40000000044 */
[C---:B0-----:R-:W-:Y:S02]  /*3630*/  FFMA R57, R36.reuse, R31, R57 ;  /* 0x0000001f24397223 */ /* 0x041fe40000000039 */
[----:B------:R-:W-:Y:S02]  /*3640*/  FFMA R55, R36, R27, R55 ;  /* 0x0000001b24377223 */ /* 0x000fe40000000037 */
[----:B------:R-:W-:-:S02]  /*3650*/  FFMA R52, R31, R37, R52 ;  /* 0x000000251f347223 */ /* 0x000fc40000000034 */
[----:B------:R-:W-:Y:S02]  /*3660*/  FFMA R50, R27, R37, R50 ;  /* 0x000000251b327223 */ /* 0x000fe40000000032 */
[C---:B-1----:R-:W-:Y:S01]  /*3670*/  FFMA R51, R34.reuse, R31, R51 ;  /* 0x0000001f22337223 */ /* 0x042fe20000000033 */
[----:B------:R-:W0:Y:S01]  /*3680*/  LDS.64 R36, [R12.X8+0x3e90] ;  /* 0x003e90000c247984 */ /* 0x000e220000008a00 */
[----:B------:R-:W-:Y:S02]  /*3690*/  FFMA R49, R34, R27, R49 ;  /* 0x0000001b22317223 */ /* 0x000fe40000000031 */
[-C--:B------:R-:W-:Y:S02]  /*36a0*/  FFMA R44, R31, R35.reuse, R44 ;  /* 0x000000231f2c7223 */ /* 0x080fe4000000002c */
[----:B------:R-:W-:Y:S01]  /*36b0*/  FFMA R42, R27, R35, R42 ;  /* 0x000000231b2a7223 */ /* 0x000fe2000000002a */
[----:B------:R-:W1:Y:S01]  /*36c0*/  LDS.64 R30, [R12.X8+0x3f70] ;  /* 0x003f70000c1e7984 */ /* 0x000e620000008a00 */
[----:B--2---:R-:W-:-:S02]  /*36d0*/  FFMA R45, R28, R20, R45 ;  /* 0x000000141c2d7223 */ /* 0x004fc4000000002d */
[----:B------:R-:W-:Y:S01]  /*36e0*/  FFMA R48, R20, R29, R48 ;  /* 0x0000001d14307223 */ /* 0x000fe20000000030 */
[----:B------:R-:W2:Y:S01]  /*36f0*/  LDS.64 R34, [R12.X8+0x3f00] ;  /* 0x003f00000c227984 */ /* 0x000ea20000008a00 */
[----:B------:R-:W-:-:S03]  /*3700*/  FFMA R58, R27, R41, R58 ;  /* 0x000000291b3a7223 */ /* 0x000fc6000000003a */
[----:B------:R-:W-:Y:S01]  /*3710*/  LDS.64 R26, [R12.X8+0x4050] ;  /* 0x004050000c1a7984 */ /* 0x000fe20000008a00 */
[C---:B---3--:R-:W-:Y:S02]  /*3720*/  FFMA R15, R16.reuse, R28, R15 ;  /* 0x0000001c100f7223 */ /* 0x048fe4000000000f */
[C---:B------:R-:W-:Y:S02]  /*3730*/  FFMA R66, R16.reuse, R29, R66 ;  /* 0x0000001d10427223 */ /* 0x040fe40000000042 */
[----:B------:R-:W3:Y:S01]  /*3740*/  LDS.64 R28, [R12.X8+0x3fe0] ;  /* 0x003fe0000c1c7984 */ /* 0x000ee20000008a00 */
[-C--:B----4-:R-:W-:Y:S02]  /*3750*/  FFMA R47, R16, R24.reuse, R47 ;  /* 0x00000018102f7223 */ /* 0x090fe4000000002f */
[----:B------:R-:W-:Y:S02]  /*3760*/  FFMA R61, R20, R24, R61 ;  /* 0x00000018143d7223 */ /* 0x000fe4000000003d */
[----:B------:R-:W-:-:S02]  /*3770*/  FFMA R46, R16, R25, R46 ;  /* 0x00000019102e7223 */ /* 0x000fc4000000002e */
[----:B------:R-:W-:Y:S02]  /*3780*/  FFMA R60, R20, R25, R60 ;  /* 0x00000019143c7223 */ /* 0x000fe4000000003c */
[----:B------:R-:W4:Y:S01]  /*3790*/  LDS.64 R24, [R12.X8+0x40c0] ;  /* 0x0040c0000c187984 */ /* 0x000f220000008a00 */
[-C--:B------:R-:W-:Y:S02]  /*37a0*/  FFMA R41, R16, R38.reuse, R43 ;  /* 0x0000002610297223 */ /* 0x080fe4000000002b */
[----:B------:R-:W-:Y:S02]  /*37b0*/  FFMA R33, R20, R38, R33 ;  /* 0x0000002614217223 */ /* 0x000fe40000000021 */
[-C--:B------:R-:W-:Y:S02]  /*37c0*/  FFMA R56, R16, R39.reuse, R56 ;  /* 0x0000002710387223 */ /* 0x080fe40000000038 */
[----:B------:R-:W-:Y:S02]  /*37d0*/  FFMA R54, R20, R39, R54 ;  /* 0x0000002714367223 */ /* 0x000fe40000000036 */
[-C--:B0-----:R-:W-:Y:S01]  /*37e0*/  FFMA R63, R16, R36.reuse, R63 ;  /* 0x00000024103f7223 */ /* 0x081fe2000000003f */
[----:B------:R-:W0:Y:S01]  /*37f0*/  LDS.64 R38, [R12.X8+0x4130] ;  /* 0x004130000c267984 */ /* 0x000e220000008a00 */
[----:B------:R-:W-:-:S02]  /*3800*/  FFMA R65, R20, R36, R65 ;  /* 0x0000002414417223 */ /* 0x000fc40000000041 */
[-C--:B------:R-:W-:Y:S02]  /*3810*/  FFMA R62, R16, R37.reuse, R62 ;  /* 0x00000025103e7223 */ /* 0x080fe4000000003e */
[----:B------:R-:W-:Y:S02]  /*3820*/  FFMA R64, R20, R37, R64 ;  /* 0x0000002514407223 */ /* 0x000fe40000000040 */
[C---:B-1----:R-:W-:Y:S01]  /*3830*/  FFMA R57, R16.reuse, R30, R57 ;  /* 0x0000001e10397223 */ /* 0x042fe20000000039 */
[----:B------:R-:W1:Y:S01]  /*3840*/  LDS.64 R36, [R12.X8+0x41a0] ;  /* 0x0041a0000c247984 */ /* 0x000e620000008a00 */
[-C--:B--2---:R-:W-:Y:S02]  /*3850*/  FFMA R67, R16, R34.reuse, R67 ;  /* 0x0000002210437223 */ /* 0x084fe40000000043 */
[----:B------:R-:W-:Y:S02]  /*3860*/  FFMA R69, R20, R34, R69 ;  /* 0x0000002214457223 */ /* 0x000fe40000000045 */
[----:B------:R-:W-:-:S02]  /*3870*/  FFMA R40, R16, R35, R40 ;  /* 0x0000002310287223 */ /* 0x000fc40000000028 */
[C---:B------:R-:W-:Y:S02]  /*3880*/  FFMA R58, R20.reuse, R35, R58 ;  /* 0x00000023143a7223 */ /* 0x040fe4000000003a */
[----:B------:R-:W-:Y:S01]  /*3890*/  FFMA R55, R20, R30, R55 ;  /* 0x0000001e14377223 */ /* 0x000fe20000000037 */
[----:B------:R-:W2:Y:S01]  /*38a0*/  LDS.64 R34, [R12.X8+0x4210] ;  /* 0x004210000c227984 */ /* 0x000ea20000008a00 */
[-C--:B------:R-:W-:Y:S02]  /*38b0*/  FFMA R52, R16, R31.reuse, R52 ;  /* 0x0000001f10347223 */ /* 0x080fe40000000034 */
[C---:B------:R-:W-:Y:S02]  /*38c0*/  FFMA R50, R20.reuse, R31, R50 ;  /* 0x0000001f14327223 */ /* 0x040fe40000000032 */
[-C--:B---3--:R-:W-:Y:S01]  /*38d0*/  FFMA R49, R20, R28.reuse, R49 ;  /* 0x0000001c14317223 */ /* 0x088fe20000000031 */
[----:B------:R-:W3:Y:S01]  /*38e0*/  LDS.64 R30, [R12.X8+0x4280] ;  /* 0x004280000c1e7984 */ /* 0x000ee20000008a00 */
[----:B------:R-:W-:-:S02]  /*38f0*/  FFMA R51, R16, R28, R51 ;  /* 0x0000001c10337223 */ /* 0x000fc40000000033 */
[-C--:B------:R-:W-:Y:S02]  /*3900*/  FFMA R44, R16, R29.reuse, R44 ;  /* 0x0000001d102c7223 */ /* 0x080fe4000000002c */
[----:B------:R-:W-:Y:S02]  /*3910*/  FFMA R20, R20, R29, R42 ;  /* 0x0000001d14147223 */ /* 0x000fe4000000002a */
[C---:B------:R-:W-:Y:S01]  /*3920*/  FFMA R15, R26.reuse, R17, R15 ;  /* 0x000000111a0f7223 */ /* 0x040fe2000000000f */
[----:B------:R-:W5:Y:S01]  /*3930*/  LDS.64 R28, [R12.X8+0x42f0] ;  /* 0x0042f0000c1c7984 */ /* 0x000f620000008a00 */
[----:B------:R-:W-:Y:S02]  /*3940*/  FFMA R45, R26, R21, R45 ;  /* 0x000000151a2d7223 */ /* 0x000fe4000000002d */
[-C--:B------:R-:W-:Y:S01]  /*3950*/  FFMA R66, R17, R27.reuse, R66 ;  /* 0x0000001b11427223 */ /* 0x080fe20000000042 */
[----:B------:R-:W-:Y:S01]  /*3960*/  LDS.64 R42, [R12.X8+0x4440] ;  /* 0x004440000c2a7984 */ /* 0x000fe20000008a00 */
[----:B------:R-:W-:-:S02]  /*3970*/  FFMA R48, R21, R27, R48 ;  /* 0x0000001b15307223 */ /* 0x000fc40000000030 */
[C---:B----4-:R-:W-:Y:S01]  /*3980*/  FFMA R41, R24.reuse, R17, R41 ;  /* 0x0000001118297223 */ /* 0x050fe20000000029 */
[----:B------:R-:W4:Y:S01]  /*3990*/  LDS.64 R26, [R12.X8+0x4360] ;  /* 0x004360000c1a7984 */ /* 0x000f220000008a00 */
[----:B------:R-:W-:Y:S02]  /*39a0*/  FFMA R33, R24, R21, R33 ;  /* 0x0000001518217223 */ /* 0x000fe40000000021 */
[-C--:B------:R-:W-:Y:S02]  /*39b0*/  FFMA R56, R17, R25.reuse, R56 ;  /* 0x0000001911387223 */ /* 0x080fe40000000038 */
[----:B------:R-:W-:Y:S02]  /*39c0*/  FFMA R54, R21, R25, R54 ;  /* 0x0000001915367223 */ /* 0x000fe40000000036 */
[----:B------:R-:W4:Y:S01]  /*39d0*/  LDS.64 R24, [R12.X8+0x43d0] ;  /* 0x0043d0000c187984 */ /* 0x000f220000008a00 */
[C---:B0-----:R-:W-:Y:S02]  /*39e0*/  FFMA R47, R38.reuse, R17, R47 ;  /* 0x00000011262f7223 */ /* 0x041fe4000000002f */
[----:B------:R-:W-:-:S02]  /*39f0*/  FFMA R61, R38, R21, R61 ;  /* 0x00000015263d7223 */ /* 0x000fc4000000003d */
[-C--:B------:R-:W-:Y:S02]  /*3a00*/  FFMA R46, R17, R39.reuse, R46 ;  /* 0x00000027112e7223 */ /* 0x080fe4000000002e */
[----:B------:R-:W-:Y:S02]  /*3a10*/  FFMA R60, R21, R39, R60 ;  /* 0x00000027153c7223 */ /* 0x000fe4000000003c */
[C---:B-1----:R-:W-:Y:S01]  /*3a20*/  FFMA R63, R36.reuse, R17, R63 ;  /* 0x00000011243f7223 */ /* 0x042fe2000000003f */
[----:B------:R-:W0:Y:S01]  /*3a30*/  LDS.64 R38, [R12.X8+0x44b0] ;  /* 0x0044b0000c267984 */ /* 0x000e220000008a00 */
[----:B------:R-:W-:Y:S02]  /*3a40*/  FFMA R65, R36, R21, R65 ;  /* 0x0000001524417223 */ /* 0x000fe40000000041 */
[-C--:B------:R-:W-:Y:S02]  /*3a50*/  FFMA R62, R17, R37.reuse, R62 ;  /* 0x00000025113e7223 */ /* 0x080fe4000000003e */
[----:B------:R-:W-:-:S02]  /*3a60*/  FFMA R64, R21, R37, R64 ;  /* 0x0000002515407223 */ /* 0x000fc40000000040 */
[C---:B--2---:R-:W-:Y:S01]  /*3a70*/  FFMA R67, R34.reuse, R17, R67 ;  /* 0x0000001122437223 */ /* 0x044fe20000000043 */
[----:B------:R-:W1:Y:S01]  /*3a80*/  LDS.64 R36, [R12.X8+0x4520] ;  /* 0x004520000c247984 */ /* 0x000e620000008a00 */
[----:B------:R-:W-:Y:S02]  /*3a90*/  FFMA R69, R34, R21, R69 ;  /* 0x0000001522457223 */ /* 0x000fe40000000045 */
[-C--:B------:R-:W-:Y:S02]  /*3aa0*/  FFMA R40, R17, R35.reuse, R40 ;  /* 0x0000002311287223 */ /* 0x080fe40000000028 */
[----:B------:R-:W-:Y:S02]  /*3ab0*/  FFMA R58, R21, R35, R58 ;  /* 0x00000023153a7223 */ /* 0x000fe4000000003a */
[C---:B---3--:R-:W-:Y:S01]  /*3ac0*/  FFMA R57, R30.reuse, R17, R57 ;  /* 0x000000111e397223 */ /* 0x048fe20000000039 */
[----:B------:R-:W2:Y:S01]  /*3ad0*/  LDS.64 R34, [R12.X8+0x4590] ;  /* 0x004590000c227984 */ /* 0x000ea20000008a00 */
[----:B------:R-:W-:-:S02]  /*3ae0*/  FFMA R55, R30, R21, R55 ;  /* 0x000000151e377223 */ /* 0x000fc40000000037 */
[-C--:B------:R-:W-:Y:S02]  /*3af0*/  FFMA R52, R17, R31.reuse, R52 ;  /* 0x0000001f11347223 */ /* 0x080fe40000000034 */
[----:B------:R-:W-:Y:S02]  /*3b00*/  FFMA R50, R21, R31, R50 ;  /* 0x0000001f15327223 */ /* 0x000fe40000000032 */
[C---:B-----5:R-:W-:Y:S01]  /*3b10*/  FFMA R51, R28.reuse, R17, R51 ;  /* 0x000000111c337223 */ /* 0x060fe20000000033 */
[----:B------:R-:W3:Y:S01]  /*3b20*/  LDS.64 R30, [R12.X8+0x4600] ;  /* 0x004600000c1e7984 */ /* 0x000ee20000008a00 */
[----:B------:R-:W-:Y:S02]  /*3b30*/  FFMA R49, R28, R21, R49 ;  /* 0x000000151c317223 */ /* 0x000fe40000000031 */
[-C--:B------:R-:W-:Y:S02]  /*3b40*/  FFMA R44, R17, R29.reuse, R44 ;  /* 0x0000001d112c7223 */ /* 0x080fe4000000002c */
[----:B------:R-:W-:Y:S01]  /*3b50*/  FFMA R53, R21, R29, R20 ;  /* 0x0000001d15357223 */ /* 0x000fe20000000014 */
[----:B------:R-:W-:Y:S01]  /*3b60*/  LDS.64 R16, [R12.X8+0x4830] ;  /* 0x004830000c107984 */ /* 0x000fe20000008a00 */
[----:B----4-:R-:W-:-:S02]  /*3b70*/  FFMA R15, R26, R18, R15 ;  /* 0x000000121a0f7223 */ /* 0x010fc4000000000f */
[----:B------:R-:W-:Y:S01]  /*3b80*/  FFMA R45, R26, R22, R45 ;  /* 0x000000161a2d7223 */ /* 0x000fe2000000002d */
[----:B------:R-:W4:Y:S01]  /*3b90*/  LDS.64 R28, [R12.X8+0x4670] ;  /* 0x004670000c1c7984 */ /* 0x000f220000008a00 */
[-C--:B------:R-:W-:Y:S02]  /*3ba0*/  FFMA R66, R18, R27.reuse, R66 ;  /* 0x0000001b12427223 */ /* 0x080fe40000000042 */
[----:B------:R-:W-:Y:S01]  /*3bb0*/  FFMA R48, R22, R27, R48 ;  /* 0x0000001b16307223 */ /* 0x000fe20000000030 */
[----:B------:R-:W-:Y:S01]  /*3bc0*/  LDS.64 R20, [R12.X8+0x47c0] ;  /* 0x0047c0000c147984 */ /* 0x000fe20000008a00 */
[C---:B------:R-:W-:Y:S02]  /*3bd0*/  FFMA R41, R24.reuse, R18, R41 ;  /* 0x0000001218297223 */ /* 0x040fe40000000029 */
[----:B------:R-:W-:Y:S01]  /*3be0*/  FFMA R33, R24, R22, R33 ;  /* 0x0000001618217223 */ /* 0x000fe20000000021 */
[----:B------:R-:W5:Y:S01]  /*3bf0*/  LDS.64 R26, [R12.X8+0x46e0] ;  /* 0x0046e0000c1a7984 */ /* 0x000f620000008a00 */
[----:B------:R-:W-:-:S02]  /*3c00*/  FFMA R56, R18, R25, R56 ;  /* 0x0000001912387223 */ /* 0x000fc40000000038 */
[----:B------:R-:W-:Y:S02]  /*3c10*/  FFMA R54, R22, R25, R54 ;  /* 0x0000001916367223 */ /* 0x000fe40000000036 */
[----:B------:R-:W4:Y:S01]  /*3c20*/  LDS.64 R24, [R12.X8+0x4750] ;  /* 0x004750000c187984 */ /* 0x000f220000008a00 */
        /* <DEDUP_REMOVED lines=9> */
[C---:B-1----:R-:W-:Y:S01]  /*3cc0*/  FFMA R67, R36.reuse, R18, R67 ;  /* 0x0000001224437223 */ /* 0x042fe20000000043 */
[----:B------:R-:W-:Y:S01]  /*3cd0*/  LDS.64 R38, [R12.X8+0x4ad0] ;  /* 0x004ad0000c267984 */ /* 0x000fe20000008a00 */
[----:B------:R-:W-:Y:S02]  /*3ce0*/  FFMA R69, R36, R22, R69 ;  /* 0x0000001624457223 */ /* 0x000fe40000000045 */
[-C--:B------:R-:W-:Y:S02]  /*3cf0*/  FFMA R40, R18, R37.reuse, R40 ;  /* 0x0000002512287223 */ /* 0x080fe40000000028 */
[----:B------:R-:W-:-:S02]  /*3d00*/  FFMA R58, R22, R37, R58 ;  /* 0x00000025163a7223 */ /* 0x000fc4000000003a */
[-C--:B--2---:R-:W-:Y:S01]  /*3d10*/  FFMA R55, R34, R22.reuse, R55 ;  /* 0x0000001622377223 */ /* 0x084fe20000000037 */
[----:B------:R-:W1:Y:S01]  /*3d20*/  LDS.64 R36, [R12.X8+0x4910] ;  /* 0x004910000c247984 */ /* 0x000e620000008a00 */
[-C--:B------:R-:W-:Y:S02]  /*3d30*/  FFMA R50, R22, R35.reuse, R50 ;  /* 0x0000002316327223 */ /* 0x080fe40000000032 */
[----:B---3--:R-:W-:Y:S02]  /*3d40*/  FFMA R49, R30, R22, R49 ;  /* 0x000000161e317223 */ /* 0x008fe40000000031 */
[-C--:B------:R-:W-:Y:S02]  /*3d50*/  FFMA R57, R34, R18.reuse, R57 ;  /* 0x0000001222397223 */ /* 0x080fe40000000039 */
[----:B------:R-:W-:Y:S02]  /*3d60*/  FFMA R52, R18, R35, R52 ;  /* 0x0000002312347223 */ /* 0x000fe40000000034 */
[----:B------:R-:W-:Y:S01]  /*3d70*/  FFMA R51, R30, R18, R51 ;  /* 0x000000121e337223 */ /* 0x000fe20000000033 */
[----:B------:R-:W-:Y:S01]  /*3d80*/  LDS.64 R34, [R12.X8+0x4980] ;  /* 0x004980000c227984 */ /* 0x000fe20000008a00 */
[----:B------:R-:W-:-:S02]  /*3d90*/  FFMA R44, R18, R31, R44 ;  /* 0x0000001f122c7223 */ /* 0x000fc4000000002c */
[----:B------:R-:W-:Y:S02]  /*3da0*/  FFMA R22, R22, R31, R53 ;  /* 0x0000001f16167223 */ /* 0x000fe40000000035 */
[C---:B----4-:R-:W-:Y:S02]  /*3db0*/  FFMA R15, R28.reuse, R19, R15 ;  /* 0x000000131c0f7223 */ /* 0x050fe4000000000f */
[----:B------:R-:W-:Y:S02]  /*3dc0*/  FFMA R45, R28, R23, R45 ;  /* 0x000000171c2d7223 */ /* 0x000fe4000000002d */
[-C--:B------:R-:W-:Y:S02]  /*3dd0*/  FFMA R66, R19, R29.reuse, R66 ;  /* 0x0000001d13427223 */ /* 0x080fe40000000042 */
[----:B------:R-:W-:Y:S02]  /*3de0*/  FFMA R48, R23, R29, R48 ;  /* 0x0000001d17307223 */ /* 0x000fe40000000030 */
[C---:B-----5:R-:W-:Y:S01]  /*3df0*/  FFMA R41, R26.reuse, R19, R41 ;  /* 0x000000131a297223 */ /* 0x060fe20000000029 */
[----:B------:R-:W2:Y:S01]  /*3e00*/  LDS.128 R28, [R13+0x8260] ;  /* 0x008260000d1c7984 */ /* 0x000ea20000000c00 */
[----:B------:R-:W-:-:S02]  /*3e10*/  FFMA R33, R26, R23, R33 ;  /* 0x000000171a217223 */ /* 0x000fc40000000021 */
[-C--:B------:R-:W-:Y:S02]  /*3e20*/  FFMA R56, R19, R27.reuse, R56 ;  /* 0x0000001b13387223 */ /* 0x080fe40000000038 */
[----:B------:R-:W-:Y:S02]  /*3e30*/  FFMA R54, R23, R27, R54 ;  /* 0x0000001b17367223 */ /* 0x000fe40000000036 */
[C---:B------:R-:W-:Y:S02]  /*3e40*/  FFMA R47, R24.reuse, R19, R47 ;  /* 0x00000013182f7223 */ /* 0x040fe4000000002f */
[----:B------:R-:W-:Y:S02]  /*3e50*/  FFMA R61, R24, R23, R61 ;  /* 0x00000017183d7223 */ /* 0x000fe4000000003d */
[-C--:B------:R-:W-:Y:S02]  /*3e60*/  FFMA R46, R19, R25.reuse, R46 ;  /* 0x00000019132e7223 */ /* 0x080fe4000000002e */
[----:B------:R-:W-:-:S02]  /*3e70*/  FFMA R60, R23, R25, R60 ;  /* 0x00000019173c7223 */ /* 0x000fc4000000003c */
[----:B------:R-:W3:Y:S01]  /*3e80*/  LDS.128 R24, [R13+0x6260] ;  /* 0x006260000d187984 */ /* 0x000ee20000000c00 */
[C---:B------:R-:W-:Y:S02]  /*3e90*/  FFMA R63, R20.reuse, R19, R63 ;  /* 0x00000013143f7223 */ /* 0x040fe4000000003f */
[----:B------:R-:W-:Y:S02]  /*3ea0*/  FFMA R65, R20, R23, R65 ;  /* 0x0000001714417223 */ /* 0x000fe40000000041 */
[-C--:B------:R-:W-:Y:S02]  /*3eb0*/  FFMA R62, R19, R21.reuse, R62 ;  /* 0x00000015133e7223 */ /* 0x080fe4000000003e */
[----:B------:R-:W-:Y:S02]  /*3ec0*/  FFMA R64, R23, R21, R64 ;  /* 0x0000001517407223 */ /* 0x000fe40000000040 */
[----:B------:R-:W4:Y:S01]  /*3ed0*/  LDS.64 R20, [R12.X8+0x49f0] ;  /* 0x0049f0000c147984 */ /* 0x000f220000008a00 */
[----:B------:R-:W-:-:S02]  /*3ee0*/  FFMA R67, R16, R19, R67 ;  /* 0x0000001310437223 */ /* 0x000fc40000000043 */
[----:B------:R-:W-:Y:S02]  /*3ef0*/  FFMA R69, R16, R23, R69 ;  /* 0x0000001710457223 */ /* 0x000fe40000000045 */
[-C--:B------:R-:W-:Y:S02]  /*3f00*/  FFMA R40, R19, R17.reuse, R40 ;  /* 0x0000001113287223 */ /* 0x080fe40000000028 */
[----:B------:R-:W-:Y:S02]  /*3f10*/  FFMA R58, R23, R17, R58 ;  /* 0x00000011173a7223 */ /* 0x000fe4000000003a */
[----:B------:R-:W5:Y:S01]  /*3f20*/  LDS.64 R16, [R12.X8+0x4a60] ;  /* 0x004a60000c107984 */ /* 0x000f620000008a00 */
[C---:B0-----:R-:W-:Y:S02]  /*3f30*/  FFMA R57, R42.reuse, R19, R57 ;  /* 0x000000132a397223 */ /* 0x041fe40000000039 */
[----:B------:R-:W-:Y:S02]  /*3f40*/  FFMA R55, R42, R23, R55 ;  /* 0x000000172a377223 */ /* 0x000fe40000000037 */
[----:B-1----:R-:W-:-:S02]  /*3f50*/  FFMA R51, R36, R19, R51 ;  /* 0x0000001324337223 */ /* 0x002fc40000000033 */
[----:B------:R-:W-:Y:S02]  /*3f60*/  FFMA R49, R36, R23, R49 ;  /* 0x0000001724317223 */ /* 0x000fe40000000031 */
[-C--:B------:R-:W-:Y:S02]  /*3f70*/  FFMA R44, R19, R37.reuse, R44 ;  /* 0x00000025132c7223 */ /* 0x080fe4000000002c */
[C---:B------:R-:W-:Y:S02]  /*3f80*/  FFMA R42, R23.reuse, R37, R22 ;  /* 0x00000025172a7223 */ /* 0x040fe40000000016 */
[----:B------:R-:W-:Y:S01]  /*3f90*/  FFMA R50, R23, R43, R50 ;  /* 0x0000002b17327223 */ /* 0x000fe20000000032 */
[----:B------:R-:W0:Y:S01]  /*3fa0*/  LDS.64 R36, [R12.X8+0x4b40] ;  /* 0x004b40000c247984 */ /* 0x000e220000008a00 */
[----:B--2---:R-:W-:Y:S02]  /*3fb0*/  FFMA R45, R34, R28, R45 ;  /* 0x0000001c222d7223 */ /* 0x004fe4000000002d */
[----:B------:R-:W-:Y:S01]  /*3fc0*/  FFMA R48, R28, R35, R48 ;  /* 0x000000231c307223 */ /* 0x000fe20000000030 */
[----:B------:R-:W1:Y:S01]  /*3fd0*/  LDS.64 R22, [R12.X8+0x4bb0] ;  /* 0x004bb0000c167984 */ /* 0x000e620000008a00 */
[----:B------:R-:W-:-:S02]  /*3fe0*/  FFMA R52, R19, R43, R52 ;  /* 0x0000002b13347223 */ /* 0x000fc40000000034 */
[C---:B---3--:R-:W-:Y:S01]  /*3ff0*/  FFMA R15, R24.reuse, R34, R15 ;  /* 0x00000022180f7223 */ /* 0x048fe2000000000f */
[----:B------:R-:W-:Y:S01]  /*4000*/  LDS.64 R18, [R12.X8+0x4d70] ;  /* 0x004d70000c127984 */ /* 0x000fe20000008a00 */
[----:B------:R-:W-:-:S03]  /*4010*/  FFMA R66, R24, R35, R66 ;  /* 0x0000002318427223 */ /* 0x000fc60000000042 */
[----:B------:R-:W2:Y:S01]  /*4020*/  LDS.64 R34, [R12.X8+0x4c20] ;  /* 0x004c20000c227984 */ /* 0x000ea20000008a00 */
[-C--:B----4-:R-:W-:Y:S02]  /*4030*/  FFMA R43, R24, R20.reuse, R41 ;  /* 0x00000014182b7223 */ /* 0x090fe40000000029 */
[----:B------:R-:W-:Y:S02]  /*4040*/  FFMA R33, R28, R20, R33 ;  /* 0x000000141c217223 */ /* 0x000fe40000000021 */
[-C--:B------:R-:W-:Y:S02]  /*4050*/  FFMA R56, R24, R21.reuse, R56 ;  /* 0x0000001518387223 */ /* 0x080fe40000000038 */
[----:B------:R-:W-:Y:S02]  /*4060*/  FFMA R54, R28, R21, R54 ;  /* 0x000000151c367223 */ /* 0x000fe40000000036 */
[----:B------:R-:W3:Y:S01]  /*4070*/  LDS.64 R20, [R12.X8+0x4c90] ;  /* 0x004c90000c147984 */ /* 0x000ee20000008a00 */
[----:B-----5:R-:W-:-:S02]  /*4080*/  FFMA R47, R24, R16, R47 ;  /* 0x00000010182f7223 */ /* 0x020fc4000000002f */
[----:B------:R-:W-:Y:S02]  /*4090*/  FFMA R61, R28, R16, R61 ;  /* 0x000000101c3d7223 */ /* 0x000fe4000000003d */
[-C--:B------:R-:W-:Y:S02]  /*40a0*/  FFMA R46, R24, R17.reuse, R46 ;  /* 0x00000011182e7223 */ /* 0x080fe4000000002e */
[----:B------:R-:W-:Y:S02]  /*40b0*/  FFMA R60, R28, R17, R60 ;  /* 0x000000111c3c7223 */ /* 0x000fe4000000003c */
[----:B------:R-:W4:Y:S01]  /*40c0*/  LDS.64 R16, [R12.X8+0x4d00] ;  /* 0x004d00000c107984 */ /* 0x000f220000008a00 */
[-C--:B------:R-:W-:Y:S02]  /*40d0*/  FFMA R63, R24, R38.reuse, R63 ;  /* 0x00000026183f7223 */ /* 0x080fe4000000003f */
[----:B------:R-:W-:Y:S02]  /*40e0*/  FFMA R65, R28, R38, R65 ;  /* 0x000000261c417223 */ /* 0x000fe40000000041 */
[----:B0-----:R-:W-:-:S02]  /*40f0*/  FFMA R67, R24, R36, R67 ;  /* 0x0000002418437223 */ /* 0x001fc40000000043 */
[----:B------:R-:W-:Y:S02]  /*4100*/  FFMA R69, R28, R36, R69 ;  /* 0x000000241c457223 */ /* 0x000fe40000000045 */
[-C--:B------:R-:W-:Y:S02]  /*4110*/  FFMA R38, R24, R37.reuse, R40 ;  /* 0x0000002518267223 */ /* 0x080fe40000000028 */
[----:B------:R-:W-:Y:S01]  /*4120*/  FFMA R58, R28, R37, R58 ;  /* 0x000000251c3a7223 */ /* 0x000fe2000000003a */
[----:B------:R-:W-:Y:S01]  /*4130*/  LDS.64 R40, [R12.X8+0x4ec0] ;  /* 0x004ec0000c287984 */ /* 0x000fe20000008a00 */
[-C--:B-1----:R-:W-:Y:S02]  /*4140*/  FFMA R57, R24, R22.reuse, R57 ;  /* 0x0000001618397223 */ /* 0x082fe40000000039 */
[----:B------:R-:W-:Y:S01]  /*4150*/  FFMA R55, R28, R22, R55 ;  /* 0x000000161c377223 */ /* 0x000fe20000000037 */
[----:B------:R-:W0:Y:S01]  /*4160*/  LDS.64 R36, [R12.X8+0x4de0] ;  /* 0x004de0000c247984 */ /* 0x000e220000008a00 */
        /* <DEDUP_REMOVED lines=12> */
[----:B------:R-:W3:Y:S01]  /*4230*/  LDS.64 R20, [R12.X8+0x4fa0] ;  /* 0x004fa0000c147984 */ /* 0x000ee20000008a00 */
[C---:B------:R-:W-:Y:S02]  /*4240*/  FFMA R47, R18.reuse, R25, R47 ;  /* 0x00000019122f7223 */ /* 0x040fe4000000002f */
[----:B------:R-:W-:Y:S02]  /*4250*/  FFMA R61, R18, R29, R61 ;  /* 0x0000001d123d7223 */ /* 0x000fe4000000003d */
[----:B------:R-:W-:-:S02]  /*4260*/  FFMA R46, R25, R19, R46 ;  /* 0x00000013192e7223 */ /* 0x000fc4000000002e */
[----:B------:R-:W-:Y:S02]  /*4270*/  FFMA R60, R29, R19, R60 ;  /* 0x000000131d3c7223 */ /* 0x000fe4000000003c */
[----:B------:R-:W5:Y:S01]  /*4280*/  LDS.64 R18, [R12.X8+0x5080] ;  /* 0x005080000c127984 */ /* 0x000f620000008a00 */
[-C--:B------:R-:W-:Y:S02]  /*4290*/  FFMA R62, R24, R39.reuse, R62 ;  /* 0x00000027183e7223 */ /* 0x080fe4000000003e */
[----:B------:R-:W-:Y:S02]  /*42a0*/  FFMA R64, R28, R39, R64 ;  /* 0x000000271c407223 */ /* 0x000fe40000000040 */
[C---:B----4-:R-:W-:Y:S02]  /*42b0*/  FFMA R43, R16.reuse, R25, R43 ;  /* 0x00000019102b7223 */ /* 0x050fe4000000002b */
[----:B------:R-:W-:Y:S02]  /*42c0*/  FFMA R39, R16, R29, R33 ;  /* 0x0000001d10277223 */ /* 0x000fe40000000021 */
[----:B------:R-:W-:-:S02]  /*42d0*/  FFMA R56, R25, R17, R56 ;  /* 0x0000001119387223 */ /* 0x000fc40000000038 */
[----:B------:R-:W-:Y:S02]  /*42e0*/  FFMA R54, R29, R17, R54 ;  /* 0x000000111d367223 */ /* 0x000fe40000000036 */
[----:B------:R-:W4:Y:S01]  /*42f0*/  LDS.64 R16, [R12.X8+0x5010] ;  /* 0x005010000c107984 */ /* 0x000f220000008a00 */
[C---:B0-----:R-:W-:Y:S02]  /*4300*/  FFMA R63, R36.reuse, R25, R63 ;  /* 0x00000019243f7223 */ /* 0x041fe4000000003f */
[----:B------:R-:W-:Y:S02]  /*4310*/  FFMA R65, R36, R29, R65 ;  /* 0x0000001d24417223 */ /* 0x000fe40000000041 */
[-C--:B------:R-:W-:Y:S02]  /*4320*/  FFMA R62, R25, R37.reuse, R62 ;  /* 0x00000025193e7223 */ /* 0x080fe4000000003e */
[C---:B------:R-:W-:Y:S02]  /*4330*/  FFMA R64, R29.reuse, R37, R64 ;  /* 0x000000251d407223 */ /* 0x040fe40000000040 */
[----:B-1----:R-:W-:Y:S01]  /*4340*/  FFMA R69, R22, R29, R69 ;  /* 0x0000001d16457223 */ /* 0x002fe20000000045 */
[----:B------:R-:W0:Y:S01]  /*4350*/  LDS.64 R36, [R12.X8+0x50f0] ;  /* 0x0050f0000c247984 */ /* 0x000e220000008a00 */
[----:B------:R-:W-:-:S02]  /*4360*/  FFMA R58, R29, R23, R58 ;  /* 0x000000171d3a7223 */ /* 0x000fc4000000003a */
[C---:B------:R-:W-:Y:S02]  /*4370*/  FFMA R57, R40.reuse, R25, R57 ;  /* 0x0000001928397223 */ /* 0x040fe40000000039 */
[----:B------:R-:W-:Y:S02]  /*4380*/  FFMA R55, R40, R29, R55 ;  /* 0x0000001d28377223 */ /* 0x000fe40000000037 */
[-C--:B------:R-:W-:Y:S02]  /*4390*/  FFMA R24, R25, R41.reuse, R52 ;  /* 0x0000002919187223 */ /* 0x080fe40000000034 */
[----:B------:R-:W-:Y:S01]  /*43a0*/  FFMA R28, R29, R41, R50 ;  /* 0x000000291d1c7223 */ /* 0x000fe20000000032 */
[----:B------:R-:W-:Y:S01]  /*43b0*/  LDS.64 R52, [R12.X8+0x5400] ;  /* 0x005400000c347984 */ /* 0x000fe20000008a00 */
[----:B--2---:R-:W-:Y:S02]  /*43c0*/  FFMA R49, R34, R29, R49 ;  /* 0x0000001d22317223 */ /* 0x004fe40000000031 */
[----:B------:R-:W-:Y:S01]  /*43d0*/  FFMA R67, R22, R25, R67 ;  /* 0x0000001916437223 */ /* 0x000fe20000000043 */
[----:B------:R-:W1:Y:S01]  /*43e0*/  LDS.64 R40, [R12.X8+0x51d0] ;  /* 0x0051d0000c287984 */ /* 0x000e620000008a00 */
[----:B------:R-:W-:-:S02]  /*43f0*/  FFMA R38, R25, R23, R38 ;  /* 0x0000001719267223 */ /* 0x000fc40000000026 */
[----:B------:R-:W-:Y:S01]  /*4400*/  FFMA R51, R34, R25, R51 ;  /* 0x0000001922337223 */ /* 0x000fe20000000033 */
[----:B------:R-:W2:Y:S01]  /*4410*/  LDS.64 R22, [R12.X8+0x5160] ;  /* 0x005160000c167984 */ /* 0x000ea20000008a00 */
[-C--:B------:R-:W-:Y:S02]  /*4420*/  FFMA R33, R25, R35.reuse, R44 ;  /* 0x0000002319217223 */ /* 0x080fe4000000002c */
[----:B------:R-:W-:Y:S02]  /*4430*/  FFMA R29, R29, R35, R42 ;  /* 0x000000231d1d7223 */ /* 0x000fe4000000002a */
[----:B------:R-:W2:Y:S01]  /*4440*/  LDS.64 R34, [R12.X8+0x5240] ;  /* 0x005240000c227984 */ /* 0x000ea20000008a00 */
[C---:B---3--:R-:W-:Y:S02]  /*4450*/  FFMA R15, R20.reuse, R26, R15 ;  /* 0x0000001a140f7223 */ /* 0x048fe4000000000f */
[----:B------:R-:W-:Y:S02]  /*4460*/  FFMA R25, R20, R30, R45 ;  /* 0x0000001e14197223 */ /* 0x000fe4000000002d */
[-C--:B------:R-:W-:Y:S01]  /*4470*/  FFMA R66, R26, R21.reuse, R66 ;  /* 0x000000151a427223 */ /* 0x080fe20000000042 */
[----:B------:R-:W-:Y:S01]  /*4480*/  LDS.64 R44, [R12.X8+0x5470] ;  /* 0x005470000c2c7984 */ /* 0x000fe20000008a00 */
[----:B------:R-:W-:-:S02]  /*4490*/  FFMA R48, R30, R21, R48 ;  /* 0x000000151e307223 */ /* 0x000fc40000000030 */
[C---:B-----5:R-:W-:Y:S01]  /*44a0*/  FFMA R47, R18.reuse, R26, R47 ;  /* 0x0000001a122f7223 */ /* 0x060fe2000000002f */
[----:B------:R-:W3:Y:S01]  /*44b0*/  LDS.64 R20, [R12.X8+0x52b0] ;  /* 0x0052b0000c147984 */ /* 0x000ee20000008a00 */
[----:B------:R-:W-:Y:S02]  /*44c0*/  FFMA R61, R18, R30, R61 ;  /* 0x0000001e123d7223 */ /* 0x000fe4000000003d */
[-C--:B------:R-:W-:Y:S02]  /*44d0*/  FFMA R46, R26, R19.reuse, R46 ;  /* 0x000000131a2e7223 */ /* 0x080fe4000000002e */
[----:B------:R-:W-:Y:S02]  /*44e0*/  FFMA R60, R30, R19, R60 ;  /* 0x000000131e3c7223 */ /* 0x000fe4000000003c */
[----:B------:R-:W5:Y:S01]  /*44f0*/  LDS.64 R18, [R12.X8+0x5390] ;  /* 0x005390000c127984 */ /* 0x000f620000008a00 */
[C---:B----4-:R-:W-:Y:S02]  /*4500*/  FFMA R43, R16.reuse, R26, R43 ;  /* 0x0000001a102b7223 */ /* 0x050fe4000000002b */
[----:B------:R-:W-:-:S02]  /*4510*/  FFMA R39, R16, R30, R39 ;  /* 0x0000001e10277223 */ /* 0x000fc40000000027 */
[-C--:B------:R-:W-:Y:S02]  /*4520*/  FFMA R56, R26, R17.reuse, R56 ;  /* 0x000000111a387223 */ /* 0x080fe40000000038 */
[----:B------:R-:W-:Y:S02]  /*4530*/  FFMA R54, R30, R17, R54 ;  /* 0x000000111e367223 */ /* 0x000fe40000000036 */
[----:B------:R-:W4:Y:S01]  /*4540*/  LDS.64 R16, [R12.X8+0x5320] ;  /* 0x005320000c107984 */ /* 0x000f220000008a00 */
[C---:B0-----:R-:W-:Y:S02]  /*4550*/  FFMA R63, R36.reuse, R26, R63 ;  /* 0x0000001a243f7223 */ /* 0x041fe4000000003f */
[----:B------:R-:W-:Y:S02]  /*4560*/  FFMA R65, R36, R30, R65 ;  /* 0x0000001e24417223 */ /* 0x000fe40000000041 */
[----:B-1----:R-:W-:Y:S02]  /*4570*/  FFMA R36, R30, R41, R28 ;  /* 0x000000291e247223 */ /* 0x002fe4000000001c */
[----:B------:R-:W-:-:S02]  /*4580*/  FFMA R62, R26, R37, R62 ;  /* 0x000000251a3e7223 */ /* 0x000fc4000000003e */
[-C--:B--2---:R-:W-:Y:S02]  /*4590*/  FFMA R67, R22, R26.reuse, R67 ;  /* 0x0000001a16437223 */ /* 0x084fe40000000043 */
[----:B------:R-:W-:Y:S02]  /*45a0*/  FFMA R38, R26, R23, R38 ;  /* 0x000000171a267223 */ /* 0x000fe40000000026 */
[-C--:B------:R-:W-:Y:S02]  /*45b0*/  FFMA R42, R40, R26.reuse, R57 ;  /* 0x0000001a282a7223 */ /* 0x080fe40000000039 */
[----:B------:R-:W-:Y:S02]  /*45c0*/  FFMA R24, R26, R41, R24 ;  /* 0x000000291a187223 */ /* 0x000fe40000000018 */
[----:B------:R-:W-:Y:S02]  /*45d0*/  FFMA R28, R34, R26, R51 ;  /* 0x0000001a221c7223 */ /* 0x000fe40000000033 */
[----:B------:R-:W-:Y:S01]  /*45e0*/  FFMA R64, R30, R37, R64 ;  /* 0x000000251e407223 */ /* 0x000fe20000000040 */
[----:B------:R-:W0:Y:S01]  /*45f0*/  LDS.64 R50, [R12.X8+0x54e0] ;  /* 0x0054e0000c327984 */ /* 0x000e220000008a00 */
[----:B------:R-:W-:-:S02]  /*4600*/  FFMA R69, R22, R30, R69 ;  /* 0x0000001e16457223 */ /* 0x000fc40000000045 */
[----:B------:R-:W-:Y:S02]  /*4610*/  FFMA R58, R30, R23, R58 ;  /* 0x000000171e3a7223 */ /* 0x000fe4000000003a */
[-C--:B------:R-:W-:Y:S02]  /*4620*/  FFMA R40, R40, R30.reuse, R55 ;  /* 0x0000001e28287223 */ /* 0x080fe40000000037 */
[----:B------:R-:W-:Y:S02]  /*4630*/  FFMA R34, R34, R30, R49 ;  /* 0x0000001e22227223 */ /* 0x000fe40000000031 */
[-C--:B------:R-:W-:Y:S02]  /*4640*/  FFMA R26, R26, R35.reuse, R33 ;  /* 0x000000231a1a7223 */ /* 0x080fe40000000021 */
[----:B------:R-:W-:Y:S02]  /*4650*/  FFMA R30, R30, R35, R29 ;  /* 0x000000231e1e7223 */ /* 0x000fe4000000001d */
[----:B---3--:R-:W-:-:S02]  /*4660*/  FFMA R33, R31, R21, R48 ;  /* 0x000000151f217223 */ /* 0x008fc40000000030 */
[C---:B------:R-:W-:Y:S01]  /*4670*/  FFMA R15, R20.reuse, R27, R15 ;  /* 0x0000001b140f7223 */ /* 0x040fe2000000000f */
[----:B------:R-:W1:Y:S01]  /*4680*/  LDS.64 R48, [R12.X8+0x5550] ;  /* 0x005550000c307984 */ /* 0x000e620000008a00 */
[----:B------:R-:W-:Y:S02]  /*4690*/  FFMA R25, R20, R31, R25 ;  /* 0x0000001f14197223 */ /* 0x000fe40000000019 */
[C---:B------:R-:W-:Y:S02]  /*46a0*/  FFMA R29, R27.reuse, R21, R66 ;  /* 0x000000151b1d7223 */ /* 0x040fe40000000042 */
[----:B-----5:R-:W-:Y:S01]  /*46b0*/  FFMA R41, R18, R27, R47 ;  /* 0x0000001b12297223 */ /* 0x020fe2000000002f */
[----:B------:R-:W-:Y:S01]  /*46c0*/  LDS.128 R20, [R13+0x8270] ;  /* 0x008270000d147984 */ /* 0x000fe20000000c00 */
[----:B------:R-:W-:-:S03]  /*46d0*/  FFMA R59, R27, R19, R46 ;  /* 0x000000131b3b7223 */ /* 0x000fc6000000002e */
[----:B------:R-:W2:Y:S01]  /*46e0*/  LDS.64 R46, [R12.X8+0x55c0] ;  /* 0x0055c0000c2e7984 */ /* 0x000ea20000008a00 */
[C---:B----4-:R-:W-:Y:S02]  /*46f0*/  FFMA R35, R16.reuse, R27, R43 ;  /* 0x0000001b10237223 */ /* 0x050fe4000000002b */
[----:B------:R-:W-:Y:S02]  /*4700*/  FFMA R37, R16, R31, R39 ;  /* 0x0000001f10257223 */ /* 0x000fe40000000027 */
[-C--:B------:R-:W-:Y:S02]  /*4710*/  FFMA R39, R27, R17.reuse, R56 ;  /* 0x000000111b277223 */ /* 0x080fe40000000038 */
[C---:B------:R-:W-:Y:S01]  /*4720*/  FFMA R43, R31.reuse, R17, R54 ;  /* 0x000000111f2b7223 */ /* 0x040fe20000000036 */
[----:B------:R-:W-:Y:S01]  /*4730*/  LDS.64 R56, [R12.X8+0x5710] ;  /* 0x005710000c387984 */ /* 0x000fe20000008a00 */
[----:B------:R-:W-:Y:S02]  /*4740*/  FFMA R61, R18, R31, R61 ;  /* 0x0000001f123d7223 */ /* 0x000fe4000000003d */
[----:B------:R-:W-:Y:S01]  /*4750*/  FFMA R60, R31, R19, R60 ;  /* 0x000000131f3c7223 */ /* 0x000fe2000000003c */
[----:B------:R-:W-:Y:S01]  /*4760*/  LDS.64 R54, [R12.X8+0x56a0] ;  /* 0x0056a0000c367984 */ /* 0x000fe20000008a00 */
[----:B------:R-:W-:-:S02]  /*4770*/  FFMA R63, R52, R27, R63 ;  /* 0x0000001b343f7223 */ /* 0x000fc4000000003f */
[----:B------:R-:W-:Y:S01]  /*4780*/  FFMA R65, R52, R31, R65 ;  /* 0x0000001f34417223 */ /* 0x000fe20000000041 */
[----:B------:R0:W3:Y:S01]  /*4790*/  LDS.128 R16, [R13+0x6270] ;  /* 0x006270000d107984 */ /* 0x0000e20000000c00 */
[-C--:B------:R-:W-:Y:S02]  /*47a0*/  FFMA R62, R27, R53.reuse, R62 ;  /* 0x000000351b3e7223 */ /* 0x080fe4000000003e */
[----:B------:R-:W-:Y:S02]  /*47b0*/  FFMA R64, R31, R53, R64 ;  /* 0x000000351f407223 */ /* 0x000fe40000000040 */
[----:B------:R-:W4:Y:S01]  /*47c0*/  LDS.64 R52, [R12.X8+0x5630] ;  /* 0x005630000c347984 */ /* 0x000f220000008a00 */
[----:B------:R-:W-:Y:S02]  /*47d0*/  FFMA R67, R44, R27, R67 ;  /* 0x0000001b2c437223 */ /* 0x000fe40000000043 */
[-C--:B0-----:R-:W-:Y:S02]  /*47e0*/  FFMA R13, R50, R31.reuse, R40 ;  /* 0x0000001f320d7223 */ /* 0x081fe40000000028 */
[----:B------:R-:W-:-:S02]  /*47f0*/  FFMA R69, R44, R31, R69 ;  /* 0x0000001f2c457223 */ /* 0x000fc40000000045 */
[-C--:B------:R-:W-:Y:S02]  /*4800*/  FFMA R38, R27, R45.reuse, R38 ;  /* 0x0000002d1b267223 */ /* 0x080fe40000000026 */
[----:B------:R-:W-:Y:S02]  /*4810*/  FFMA R58, R31, R45, R58 ;  /* 0x0000002d1f3a7223 */ /* 0x000fe4000000003a */
[-C--:B------:R-:W-:Y:S02]  /*4820*/  FFMA R40, R27, R51.reuse, R24 ;  /* 0x000000331b287223 */ /* 0x080fe40000000018 */
[----:B------:R-:W-:Y:S02]  /*4830*/  FFMA R36, R31, R51, R36 ;  /* 0x000000331f247223 */ /* 0x000fe40000000024 */
[-C--:B------:R-:W-:Y:S02]  /*4840*/  FFMA R45, R50, R27.reuse, R42 ;  /* 0x0000001b322d7223 */ /* 0x080fe4000000002a */
[----:B-1----:R-:W-:-:S02]  /*4850*/  FFMA R51, R48, R27, R28 ;  /* 0x0000001b30337223 */ /* 0x002fc4000000001c */
[----:B------:R-:W-:Y:S02]  /*4860*/  FFMA R44, R27, R49, R26 ;  /* 0x000000311b2c7223 */ /* 0x000fe4000000001a */
[----:B------:R-:W-:Y:S01]  /*4870*/  FFMA R48, R48, R31, R34 ;  /* 0x0000001f30307223 */ /* 0x000fe20000000022 */
[----:B------:R-:W0:Y:S01]  /*4880*/  LDS.64 R26, [R12.X8+0x5780] ;  /* 0x005780000c1a7984 */ /* 0x000e220000008a00 */
[----:B------:R-:W-:Y:S02]  /*4890*/  FFMA R49, R31, R49, R30 ;  /* 0x000000311f317223 */ /* 0x000fe4000000001e */
[----:B--2---:R-:W-:Y:S01]  /*48a0*/  FFMA R50, R46, R20, R25 ;  /* 0x000000142e327223 */ /* 0x004fe20000000019 */
[----:B------:R-:W1:Y:S01]  /*48b0*/  LDS.64 R30, [R12.X8+0x57f0] ;  /* 0x0057f0000c1e7984 */ /* 0x000e620000008a00 */
[----:B------:R-:W-:-:S03]  /*48c0*/  FFMA R68, R20, R47, R33 ;  /* 0x0000002f14447223 */ /* 0x000fc60000000021 */
[----:B------:R-:W2:Y:S01]  /*48d0*/  LDS.64 R24, [R12.X8+0x5860] ;  /* 0x005860000c187984 */ /* 0x000ea20000008a00 */
[----:B---3--:R-:W-:-:S03]  /*48e0*/  FFMA R66, R16, R47, R29 ;  /* 0x0000002f10427223 */ /* 0x008fc6000000001d */
[----:B------:R-:W-:Y:S01]  /*48f0*/  LDS.64 R28, [R12.X8+0x58d0] ;  /* 0x0058d0000c1c7984 */ /* 0x000fe20000008a00 */
[-C--:B----4-:R-:W-:Y:S02]  /*4900*/  FFMA R33, R16, R52.reuse, R35 ;  /* 0x0000003410217223 */ /* 0x090fe40000000023 */
[----:B------:R-:W-:Y:S01]  /*4910*/  FFMA R37, R20, R52, R37 ;  /* 0x0000003414257223 */ /* 0x000fe20000000025 */
[----:B------:R-:W3:Y:S01]  /*4920*/  LDS.64 R34, [R12.X8+0x5940] ;  /* 0x005940000c227984 */ /* 0x000ee20000008a00 */
[-C--:B------:R-:W-:Y:S02]  /*4930*/  FFMA R52, R16, R53.reuse, R39 ;  /* 0x0000003510347223 */ /* 0x080fe40000000027 */
[----:B------:R-:W-:Y:S02]  /*4940*/  FFMA R53, R20, R53, R43 ;  /* 0x0000003514357223 */ /* 0x000fe4000000002b */
[----:B------:R-:W4:Y:S01]  /*4950*/  LDS.64 R42, [R12.X8+0x59b0] ;  /* 0x0059b0000c2a7984 */ /* 0x000f220000008a00 */
[----:B------:R-:W-:-:S02]  /*4960*/  FFMA R63, R16, R56, R63 ;  /* 0x00000038103f7223 */ /* 0x000fc4000000003f */
[C---:B------:R-:W-:Y:S02]  /*4970*/  FFMA R65, R20.reuse, R56, R65 ;  /* 0x0000003814417223 */ /* 0x040fe40000000041 */
[C---:B------:R-:W-:Y:S02]  /*4980*/  FFMA R61, R20.reuse, R54, R61 ;  /* 0x00000036143d7223 */ /* 0x040fe4000000003d */
[C---:B------:R-:W-:Y:S02]  /*4990*/  FFMA R60, R20.reuse, R55, R60 ;  /* 0x00000037143c7223 */ /* 0x040fe4000000003c */
[----:B------:R-:W-:Y:S02]  /*49a0*/  FFMA R64, R20, R57, R64 ;  /* 0x0000003914407223 */ /* 0x000fe40000000040 */
[C---:B------:R-:W-:Y:S02]  /*49b0*/  FFMA R15, R16.reuse, R46, R15 ;  /* 0x0000002e100f7223 */ /* 0x040fe4000000000f */
[----:B------:R-:W-:Y:S01]  /*49c0*/  FFMA R41, R16, R54, R41 ;  /* 0x0000003610297223 */ /* 0x000fe20000000029 */
[----:B------:R-:W-:Y:S01]  /*49d0*/  LDS.64 R46, [R12.X8+0x5a20] ;  /* 0x005a20000c2e7984 */ /* 0x000fe20000008a00 */
[----:B0-----:R-:W-:-:S02]  /*49e0*/  FFMA R69, R20, R26, R69 ;  /* 0x0000001a14457223 */ /* 0x001fc40000000045 */
[----:B------:R-:W-:Y:S02]  /*49f0*/  FFMA R58, R20, R27, R58 ;  /* 0x0000001b143a7223 */ /* 0x000fe4000000003a */
[-C--:B-1----:R-:W-:Y:S02]  /*4a00*/  FFMA R45, R16, R30.reuse, R45 ;  /* 0x0000001e102d7223 */ /* 0x082fe4000000002d */
[----:B------:R-:W-:Y:S02]  /*4a10*/  FFMA R13, R20, R30, R13 ;  /* 0x0000001e140d7223 */ /* 0x000fe4000000000d */
[-C--:B------:R-:W-:Y:S02]  /*4a20*/  FFMA R40, R16, R31.reuse, R40 ;  /* 0x0000001f10287223 */ /* 0x080fe40000000028 */
[C---:B------:R-:W-:Y:S02]  /*4a30*/  FFMA R56, R20.reuse, R31, R36 ;  /* 0x0000001f14387223 */ /* 0x040fe40000000024 */
[----:B--2---:R-:W-:Y:S01]  /*4a40*/  FFMA R48, R20, R24, R48 ;  /* 0x0000001814307223 */ /* 0x004fe20000000030 */
[----:B------:R-:W0:Y:S01]  /*4a50*/  LDS.64 R30, [R12.X8+0x5b70] ;  /* 0x005b70000c1e7984 */ /* 0x000e220000008a00 */
[----:B------:R-:W-:-:S02]  /*4a60*/  FFMA R67, R16, R26, R67 ;  /* 0x0000001a10437223 */ /* 0x000fc40000000043 */
[C---:B------:R-:W-:Y:S02]  /*4a70*/  FFMA R38, R16.reuse, R27, R38 ;  /* 0x0000001b10267223 */ /* 0x040fe40000000026 */
[C---:B------:R-:W-:Y:S01]  /*4a80*/  FFMA R51, R16.reuse, R24, R51 ;  /* 0x0000001810337223 */ /* 0x040fe20000000033 */
[----:B------:R-:W1:Y:S01]  /*4a90*/  LDS.64 R26, [R12.X8+0x5a90] ;  /* 0x005a90000c1a7984 */ /* 0x000e620000008a00 */
[-C--:B------:R-:W-:Y:S02]  /*4aa0*/  FFMA R44, R16, R25.reuse, R44 ;  /* 0x00000019102c7223 */ /* 0x080fe4000000002c */
[----:B------:R-:W-:Y:S02]  /*4ab0*/  FFMA R20, R20, R25, R49 ;  /* 0x0000001914147223 */ /* 0x000fe40000000031 */
[----:B------:R-:W-:Y:S01]  /*4ac0*/  FFMA R54, R16, R55, R59 ;  /* 0x0000003710367223 */ /* 0x000fe2000000003b */
[----:B------:R-:W2:Y:S01]  /*4ad0*/  LDS.64 R24, [R12.X8+0x5b00] ;  /* 0x005b00000c187984 */ /* 0x000ea20000008a00 */
[----:B---3--:R-:W-:-:S02]  /*4ae0*/  FFMA R33, R34, R17, R33 ;  /* 0x0000001122217223 */ /* 0x008fc40000000021 */
[----:B------:R-:W-:Y:S02]  /*4af0*/  FFMA R49, R34, R21, R37 ;  /* 0x0000001522317223 */ /* 0x000fe40000000025 */
[-C--:B------:R-:W-:Y:S01]  /*4b00*/  FFMA R52, R17, R35.reuse, R52 ;  /* 0x0000002311347223 */ /* 0x080fe20000000034 */
[----:B------:R-:W-:Y:S01]  /*4b10*/  LDS.64 R36, [R12.X8+0x5cc0] ;  /* 0x005cc0000c247984 */ /* 0x000fe20000008a00 */
[----:B------:R-:W-:Y:S02]  /*4b20*/  FFMA R53, R21, R35, R53 ;  /* 0x0000002315357223 */ /* 0x000fe40000000035 */
[C---:B----4-:R-:W-:Y:S01]  /*4b30*/  FFMA R41, R42.reuse, R17, R41 ;  /* 0x000000112a297223 */ /* 0x050fe20000000029 */
[----:B------:R-:W3:Y:S01]  /*4b40*/  LDS.64 R34, [R12.X8+0x5c50] ;  /* 0x005c50000c227984 */ /* 0x000ee20000008a00 */
[----:B------:R-:W-:Y:S02]  /*4b50*/  FFMA R61, R42, R21, R61 ;  /* 0x000000152a3d7223 */ /* 0x000fe4000000003d */
[----:B------:R-:W-:-:S02]  /*4b60*/  FFMA R54, R17, R43, R54 ;  /* 0x0000002b11367223 */ /* 0x000fc40000000036 */
[----:B------:R-:W-:Y:S02]  /*4b70*/  FFMA R60, R21, R43, R60 ;  /* 0x0000002b153c7223 */ /* 0x000fe4000000003c */
[C---:B------:R-:W-:Y:S01]  /*4b80*/  FFMA R15, R28.reuse, R17, R15 ;  /* 0x000000111c0f7223 */ /* 0x040fe2000000000f */
[----:B------:R-:W4:Y:S01]  /*4b90*/  LDS.64 R42, [R12.X8+0x5d30] ;  /* 0x005d30000c2a7984 */ /* 0x000f220000008a00 */
[----:B------:R-:W-:Y:S02]  /*4ba0*/  FFMA R39, R28, R21, R50 ;  /* 0x000000151c277223 */ /* 0x000fe40000000032 */
[-C--:B------:R-:W-:Y:S02]  /*4bb0*/  FFMA R66, R17, R29.reuse, R66 ;  /* 0x0000001d11427223 */ /* 0x080fe40000000042 */
[----:B------:R-:W-:Y:S02]  /*4bc0*/  FFMA R68, R21, R29, R68 ;  /* 0x0000001d15447223 */ /* 0x000fe40000000044 */
[----:B------:R-:W5:Y:S01]  /*4bd0*/  LDS.64 R28, [R12.X8+0x5be0] ;  /* 0x005be0000c1c7984 */ /* 0x000f620000008a00 */
[----:B------:R-:W-:-:S02]  /*4be0*/  FFMA R62, R16, R57, R62 ;  /* 0x00000039103e7223 */ /* 0x000fc4000000003e */
[----:B0-----:R-:W-:Y:S02]  /*4bf0*/  FFMA R55, R30, R21, R48 ;  /* 0x000000151e377223 */ /* 0x001fe40000000030 */
[C---:B------:R-:W-:Y:S02]  /*4c00*/  FFMA R63, R46.reuse, R17, R63 ;  /* 0x000000112e3f7223 */ /* 0x040fe4000000003f */
[----:B------:R-:W-:Y:S02]  /*4c10*/  FFMA R65, R46, R21, R65 ;  /* 0x000000152e417223 */ /* 0x000fe40000000041 */
[-C--:B------:R-:W-:Y:S02]  /*4c20*/  FFMA R62, R17, R47.reuse, R62 ;  /* 0x0000002f113e7223 */ /* 0x080fe4000000003e */
[----:B------:R-:W-:Y:S02]  /*4c30*/  FFMA R64, R21, R47, R64 ;  /* 0x0000002f15407223 */ /* 0x000fe40000000040 */
[C---:B-1----:R-:W-:Y:S01]  /*4c40*/  FFMA R67, R26.reuse, R17, R67 ;  /* 0x000000111a437223 */ /* 0x042fe20000000043 */
[----:B------:R-:W-:Y:S01]  /*4c50*/  LDS.64 R46, [R12.X8+0x5da0] ;  /* 0x005da0000c2e7984 */ /* 0x000fe20000008a00 */
[----:B------:R-:W-:-:S02]  /*4c60*/  FFMA R69, R26, R21, R69 ;  /* 0x000000151a457223 */ /* 0x000fc40000000045 */
[-C--:B------:R-:W-:Y:S02]  /*4c70*/  FFMA R38, R17, R27.reuse, R38 ;  /* 0x0000001b11267223 */ /* 0x080fe40000000026 */
[----:B------:R-:W-:Y:S02]  /*4c80*/  FFMA R58, R21, R27, R58 ;  /* 0x0000001b153a7223 */ /* 0x000fe4000000003a */
[C---:B--2---:R-:W-:Y:S01]  /*4c90*/  FFMA R45, R24.reuse, R17, R45 ;  /* 0x00000011182d7223 */ /* 0x044fe2000000002d */
[----:B------:R-:W-:Y:S01]  /*4ca0*/  LDS.64 R26, [R12.X8+0x5f60] ;  /* 0x005f60000c1a7984 */ /* 0x000fe20000008a00 */
[----:B------:R-:W-:Y:S02]  /*4cb0*/  FFMA R13, R24, R21, R13 ;  /* 0x00000015180d7223 */ /* 0x000fe4000000000d */
[-C--:B------:R-:W-:Y:S02]  /*4cc0*/  FFMA R40, R17, R25.reuse, R40 ;  /* 0x0000001911287223 */ /* 0x080fe40000000028 */
[----:B------:R-:W-:-:S02]  /*4cd0*/  FFMA R56, R21, R25, R56 ;  /* 0x0000001915387223 */ /* 0x000fc40000000038 */
[----:B------:R-:W-:Y:S01]  /*4ce0*/  FFMA R51, R30, R17, R51 ;  /* 0x000000111e337223 */ /* 0x000fe20000000033 */
[----:B------:R-:W-:Y:S01]  /*4cf0*/  LDS.64 R24, [R12.X8+0x5ef0] ;  /* 0x005ef0000c187984 */ /* 0x000fe20000008a00 */
[-C--:B------:R-:W-:Y:S02]  /*4d00*/  FFMA R44, R17, R31.reuse, R44 ;  /* 0x0000001f112c7223 */ /* 0x080fe4000000002c */
[----:B------:R-:W-:Y:S01]  /*4d10*/  FFMA R48, R21, R31, R20 ;  /* 0x0000001f15307223 */ /* 0x000fe20000000014 */
[----:B------:R-:W0:Y:S04]  /*4d20*/  LDS.64 R16, [R12.X8+0x5e10] ;  /* 0x005e10000c107984 */ /* 0x000e280000008a00 */
[----:B------:R-:W1:Y:S01]  /*4d30*/  LDS.64 R20, [R12.X8+0x5e80] ;  /* 0x005e80000c147984 */ /* 0x000e620000008a00 */
[----:B---3--:R-:W-:-:S02]  /*4d40*/  FFMA R50, R22, R35, R53 ;  /* 0x0000002316327223 */ /* 0x008fc40000000035 */
[C---:B----4-:R-:W-:Y:S01]  /*4d50*/  FFMA R63, R42.reuse, R18, R63 ;  /* 0x000000122a3f7223 */ /* 0x050fe2000000003f */
[----:B------:R-:W-:Y:S01]  /*4d60*/  LDS.64 R30, [R12.X8+0x6190] ;  /* 0x006190000c1e7984 */ /* 0x000fe20000008a00 */
[----:B------:R-:W-:Y:S02]  /*4d70*/  FFMA R65, R42, R22, R65 ;  /* 0x000000162a417223 */ /* 0x000fe40000000041 */
[-C--:B------:R-:W-:Y:S02]  /*4d80*/  FFMA R62, R18, R43.reuse, R62 ;  /* 0x0000002b123e7223 */ /* 0x080fe4000000003e */
[----:B------:R-:W-:Y:S02]  /*4d90*/  FFMA R64, R22, R43, R64 ;  /* 0x0000002b16407223 */ /* 0x000fe40000000040 */
[C---:B-----5:R-:W-:Y:S01]  /*4da0*/  FFMA R15, R28.reuse, R18, R15 ;  /* 0x000000121c0f7223 */ /* 0x060fe2000000000f */
[----:B------:R-:W2:Y:S01]  /*4db0*/  LDS.64 R42, [R12.X8+0x6040] ;  /* 0x006040000c2a7984 */ /* 0x000ea20000008a00 */
[----:B------:R-:W-:-:S02]  /*4dc0*/  FFMA R39, R28, R22, R39 ;  /* 0x000000161c277223 */ /* 0x000fc40000000027 */
[-C--:B------:R-:W-:Y:S02]  /*4dd0*/  FFMA R66, R18, R29.reuse, R66 ;  /* 0x0000001d12427223 */ /* 0x080fe40000000042 */
[----:B------:R-:W-:Y:S02]  /*4de0*/  FFMA R68, R22, R29, R68 ;  /* 0x0000001d16447223 */ /* 0x000fe40000000044 */
[C---:B------:R-:W-:Y:S01]  /*4df0*/  FFMA R33, R34.reuse, R18, R33 ;  /* 0x0000001222217223 */ /* 0x040fe20000000021 */
[----:B------:R-:W3:Y:S01]  /*4e00*/  LDS.64 R28, [R12.X8+0x5fd0] ;  /* 0x005fd0000c1c7984 */ /* 0x000ee20000008a00 */
[----:B------:R-:W-:Y:S02]  /*4e10*/  FFMA R49, R34, R22, R49 ;  /* 0x0000001622317223 */ /* 0x000fe40000000031 */
[----:B------:R-:W-:Y:S02]  /*4e20*/  FFMA R52, R18, R35, R52 ;  /* 0x0000002312347223 */ /* 0x000fe40000000034 */
[C---:B------:R-:W-:Y:S01]  /*4e30*/  FFMA R41, R36.reuse, R18, R41 ;  /* 0x0000001224297223 */ /* 0x040fe20000000029 */
[----:B------:R-:W-:Y:S01]  /*4e40*/  LDS.64 R34, [R12.X8+0x6120] ;  /* 0x006120000c227984 */ /* 0x000fe20000008a00 */
[----:B------:R-:W-:-:S02]  /*4e50*/  FFMA R61, R36, R22, R61 ;  /* 0x00000016243d7223 */ /* 0x000fc4000000003d */
[-C--:B------:R-:W-:Y:S02]  /*4e60*/  FFMA R53, R18, R37.reuse, R54 ;  /* 0x0000002512357223 */ /* 0x080fe40000000036 */
[----:B------:R-:W-:Y:S02]  /*4e70*/  FFMA R60, R22, R37, R60 ;  /* 0x00000025163c7223 */ /* 0x000fe4000000003c */
[----:B------:R-:W4:Y:S01]  /*4e80*/  LDS.64 R36, [R12.X8+0x60b0] ;  /* 0x0060b0000c247984 */ /* 0x000f220000008a00 */
[----:B------:R-:W-:-:S04]  /*4e90*/  IADD3 R11, R11, 0x1, RZ ;  /* 0x000000010b0b7810 */ /* 0x000fc80007ffe0ff */
[----:B------:R-:W-:Y:S01]  /*4ea0*/  ISETP.NE.AND P1, PT, R11, 0x4, PT ;  /* 0x000000040b00780c */ /* 0x000fe20003f25270 */
[C---:B0-----:R-:W-:Y:S02]  /*4eb0*/  FFMA R57, R16.reuse, R18, R45 ;  /* 0x0000001210397223 */ /* 0x041fe4000000002d */
[----:B------:R-:W-:Y:S02]  /*4ec0*/  FFMA R13, R16, R22, R13 ;  /* 0x00000016100d7223 */ /* 0x000fe4000000000d */
[----:B-1----:R-:W-:Y:S02]  /*4ed0*/  FFMA R51, R20, R18, R51 ;  /* 0x0000001214337223 */ /* 0x002fe40000000033 */
[----:B------:R-:W-:Y:S02]  /*4ee0*/  FFMA R69, R46, R22, R69 ;  /* 0x000000162e457223 */ /* 0x000fe40000000045 */
[C---:B------:R-:W-:Y:S02]  /*4ef0*/  FFMA R58, R22.reuse, R47, R58 ;  /* 0x0000002f163a7223 */ /* 0x040fe4000000003a */
[----:B------:R-:W-:-:S02]  /*4f00*/  FFMA R16, R22, R17, R56 ;  /* 0x0000001116107223 */ /* 0x000fc40000000038 */
[----:B------:R-:W-:Y:S02]  /*4f10*/  FFMA R20, R20, R22, R55 ;  /* 0x0000001614147223 */ /* 0x000fe40000000037 */
[----:B------:R-:W-:Y:S02]  /*4f20*/  FFMA R67, R46, R18, R67 ;  /* 0x000000122e437223 */ /* 0x000fe40000000043 */
[C---:B------:R-:W-:Y:S02]  /*4f30*/  FFMA R38, R18.reuse, R47, R38 ;  /* 0x0000002f12267223 */ /* 0x040fe40000000026 */
[C---:B------:R-:W-:Y:S02]  /*4f40*/  FFMA R40, R18.reuse, R17, R40 ;  /* 0x0000001112287223 */ /* 0x040fe40000000028 */
[-C--:B------:R-:W-:Y:S02]  /*4f50*/  FFMA R44, R18, R21.reuse, R44 ;  /* 0x00000015122c7223 */ /* 0x080fe4000000002c */
[----:B------:R-:W-:-:S02]  /*4f60*/  FFMA R22, R22, R21, R48 ;  /* 0x0000001516167223 */ /* 0x000fc40000000030 */
[----:B------:R-:W-:Y:S02]  /*4f70*/  FFMA R45, R24, R23, R39 ;  /* 0x00000017182d7223 */ /* 0x000fe40000000027 */
[----:B------:R-:W-:Y:S02]  /*4f80*/  FFMA R48, R23, R25, R68 ;  /* 0x0000001917307223 */ /* 0x000fe40000000044 */
[----:B------:R-:W-:Y:S02]  /*4f90*/  FFMA R39, R26, R23, R49 ;  /* 0x000000171a277223 */ /* 0x000fe40000000031 */
[-C--:B------:R-:W-:Y:S02]  /*4fa0*/  FFMA R56, R19, R27.reuse, R52 ;  /* 0x0000001b13387223 */ /* 0x080fe40000000034 */
[----:B------:R-:W-:Y:S02]  /*4fb0*/  FFMA R54, R23, R27, R50 ;  /* 0x0000001b17367223 */ /* 0x000fe40000000032 */
[----:B--2---:R-:W-:-:S02]  /*4fc0*/  FFMA R63, R42, R19, R63 ;  /* 0x000000132a3f7223 */ /* 0x004fc4000000003f */
[----:B------:R-:W-:Y:S02]  /*4fd0*/  FFMA R65, R42, R23, R65 ;  /* 0x000000172a417223 */ /* 0x000fe40000000041 */
[----:B------:R-:W-:Y:S02]  /*4fe0*/  FFMA R15, R24, R19, R15 ;  /* 0x00000013180f7223 */ /* 0x000fe4000000000f */
[----:B------:R-:W-:Y:S02]  /*4ff0*/  FFMA R66, R19, R25, R66 ;  /* 0x0000001913427223 */ /* 0x000fe40000000042 */
[-C--:B------:R-:W-:Y:S02]  /*5000*/  FFMA R33, R26, R19.reuse, R33 ;  /* 0x000000131a217223 */ /* 0x080fe40000000021 */
[C---:B---3--:R-:W-:Y:S02]  /*5010*/  FFMA R47, R28.reuse, R19, R41 ;  /* 0x000000131c2f7223 */ /* 0x048fe40000000029 */
[----:B------:R-:W-:-:S02]  /*5020*/  FFMA R61, R28, R23, R61 ;  /* 0x000000171c3d7223 */ /* 0x000fc4000000003d */
[-C--:B------:R-:W-:Y:S02]  /*5030*/  FFMA R46, R19, R29.reuse, R53 ;  /* 0x0000001d132e7223 */ /* 0x080fe40000000035 */
[----:B------:R-:W-:Y:S02]  /*5040*/  FFMA R60, R23, R29, R60 ;  /* 0x0000001d173c7223 */ /* 0x000fe4000000003c */
[-C--:B------:R-:W-:Y:S02]  /*5050*/  FFMA R62, R19, R43.reuse, R62 ;  /* 0x0000002b133e7223 */ /* 0x080fe4000000003e */
[----:B------:R-:W-:Y:S02]  /*5060*/  FFMA R64, R23, R43, R64 ;  /* 0x0000002b17407223 */ /* 0x000fe40000000040 */
[C---:B----4-:R-:W-:Y:S02]  /*5070*/  FFMA R67, R36.reuse, R19, R67 ;  /* 0x0000001324437223 */ /* 0x050fe40000000043 */
[----:B------:R-:W-:-:S02]  /*5080*/  FFMA R69, R36, R23, R69 ;  /* 0x0000001724457223 */ /* 0x000fc40000000045 */
[-C--:B------:R-:W-:Y:S02]  /*5090*/  FFMA R68, R19, R37.reuse, R38 ;  /* 0x0000002513447223 */ /* 0x080fe40000000026 */
[----:B------:R-:W-:Y:S02]  /*50a0*/  FFMA R58, R23, R37, R58 ;  /* 0x00000025173a7223 */ /* 0x000fe4000000003a */
[C---:B------:R-:W-:Y:S02]  /*50b0*/  FFMA R57, R34.reuse, R19, R57 ;  /* 0x0000001322397223 */ /* 0x040fe40000000039 */
[----:B------:R-:W-:Y:S02]  /*50c0*/  FFMA R55, R34, R23, R13 ;  /* 0x0000001722377223 */ /* 0x000fe4000000000d */
[-C--:B------:R-:W-:Y:S02]  /*50d0*/  FFMA R52, R19, R35.reuse, R40 ;  /* 0x0000002313347223 */ /* 0x080fe40000000028 */
[----:B------:R-:W-:-:S02]  /*50e0*/  FFMA R50, R23, R35, R16 ;  /* 0x0000002317327223 */ /* 0x000fc40000000010 */
[C---:B------:R-:W-:Y:S02]  /*50f0*/  FFMA R51, R30.reuse, R19, R51 ;  /* 0x000000131e337223 */ /* 0x040fe40000000033 */
[----:B------:R-:W-:Y:S02]  /*5100*/  FFMA R49, R30, R23, R20 ;  /* 0x000000171e317223 */ /* 0x000fe40000000014 */
[-C--:B------:R-:W-:Y:S02]  /*5110*/  FFMA R44, R19, R31.reuse, R44 ;  /* 0x0000001f132c7223 */ /* 0x080fe4000000002c */
[----:B------:R-:W-:Y:S01]  /*5120*/  FFMA R42, R23, R31, R22 ;  /* 0x0000001f172a7223 */ /* 0x000fe20000000016 */
[----:B------:R-:W-:Y:S01]  /*5130*/  @!P1 CALL.REL.NOINC `(.L_x_0) ;  /* 0x0000001000009944 */ /* 0x000fe20003c00000 */
[----:B------:R-:W-:Y:S05]  /*5140*/  BRA `(.L_x_1) ;  /* 0xffffb60000007947 */ /* 0x000fea000383ffff */
.L_x_0:
[----:B------:R-:W-:Y:S02]  /*5150*/  SHF.R.S32.HI R3, RZ, 0x2, R0 ;  /* 0x00000002ff037819 */ /* 0x000fe40000011400 */
[----:B------:R-:W-:Y:S02]  /*5160*/  LOP3.LUT R0, R0, 0x3, RZ, 0xc0, !PT ;  /* 0x0000000300007812 */ /* 0x000fe400078ec0ff */
[----:B------:R-:W-:-:S04]  /*5170*/  LEA R3, R3, R2, 0x7 ;  /* 0x0000000203037211 */ /* 0x000fc800078e38ff */
[----:B------:R-:W-:-:S05]  /*5180*/  LEA R3, R3, R0, 0x2 ;  /* 0x0000000003037211 */ /* 0x000fca00078e10ff */
[----:B------:R-:W-:-:S05]  /*5190*/  IMAD R3, R3, 0x62, R12 ;  /* 0x0000006203037824 */ /* 0x000fca00078e020c */
[----:B------:R-:W-:-:S05]  /*51a0*/  SHF.L.U32 R11, R3, 0x1, RZ ;  /* 0x00000001030b7819 */ /* 0x000fca00000006ff */
[----:B------:R-:W-:-:S05]  /*51b0*/  IMAD.WIDE R10, R11, R10, c[0x0][0x170] ;  /* 0x00005c000b0a7625 */ /* 0x000fca00078e020a */
[----:B------:R-:W-:Y:S04]  /*51c0*/  STG.E [R10.64], R15 ;  /* 0x0000000f0a007986 */ /* 0x000fe8000c101904 */
[----:B------:R-:W-:Y:S04]  /*51d0*/  STG.E [R10.64+0x31000], R45 ;  /* 0x0310002d0a007986 */ /* 0x000fe8000c101904 */
        /* <DEDUP_REMOVED lines=25> */
[----:B------:R-:W-:Y:S01]  /*5370*/  STG.E [R10.64+0x312a4], R42 ;  /* 0x0312a42a0a007986 */ /* 0x000fe2000c101904 */
[----:B------:R-:W-:Y:S05]  /*5380*/  EXIT ;  /* 0x000000000000794d */ /* 0x000fea0003800000 */
.L_x_2:
[----:B------:R-:W-:-:S00]  /*5390*/  BRA `(.L_x_2) ;  /* 0xfffffff000007947 */ /* 0x000fc0000383ffff */
[----:B------:R-:W-:-:S00]  /*53a0*/  NOP ;  /* 0x0000000000007918 */ /* 0x000fc00000000000 */
        /* <DEDUP_REMOVED lines=13> */
.L_x_3:


//--------------------- .nv.shared.candidate1     --------------------------
	.section	.nv.shared.candidate1,"aw",@nobits
	.align	4
.nv.shared.candidate1:
	.zero		41472
